//
// Generated by NVIDIA NVVM Compiler
//
// Compiler Build ID: CL-36424714
// Cuda compilation tools, release 13.0, V13.0.88
// Based on NVVM 20.0.0
//

.version 9.0
.target sm_100
.address_size 64

	// .globl	_Z28vectorized_sigmoid_on_devicePfS_i

.visible .entry _Z28vectorized_sigmoid_on_devicePfS_i(
	.param .u64 .ptr .align 1 _Z28vectorized_sigmoid_on_devicePfS_i_param_0,
	.param .u64 .ptr .align 1 _Z28vectorized_sigmoid_on_devicePfS_i_param_1,
	.param .u32 _Z28vectorized_sigmoid_on_devicePfS_i_param_2
)
{
	.reg .pred 	%p<2>;
	.reg .b32 	%r<8>;
	.reg .b32 	%f<15>;
	.reg .b64 	%rd<8>;

	ld.param.u64 	%rd1, [_Z28vectorized_sigmoid_on_devicePfS_i_param_0];
	ld.param.u64 	%rd2, [_Z28vectorized_sigmoid_on_devicePfS_i_param_1];
	ld.param.u32 	%r2, [_Z28vectorized_sigmoid_on_devicePfS_i_param_2];
	mov.u32 	%r3, %ctaid.x;
	mov.u32 	%r4, %ntid.x;
	mov.u32 	%r5, %tid.x;
	mad.lo.s32 	%r1, %r3, %r4, %r5;
	setp.ge.s32 	%p1, %r1, %r2;
	@%p1 bra 	$L__BB0_2;
	cvta.to.global.u64 	%rd3, %rd2;
	cvta.to.global.u64 	%rd4, %rd1;
	mul.wide.s32 	%rd5, %r1, 4;
	add.s64 	%rd6, %rd3, %rd5;
	ld.global.f32 	%f1, [%rd6];
	fma.rn.f32 	%f2, %f1, 0fBBBB989D, 0f3F000000;
	cvt.sat.f32.f32 	%f3, %f2;
	mov.f32 	%f4, 0f4B400001;
	mov.f32 	%f5, 0f437C0000;
	fma.rm.f32 	%f6, %f3, %f5, %f4;
	add.f32 	%f7, %f6, 0fCB40007F;
	neg.f32 	%f8, %f7;
	fma.rn.f32 	%f9, %f1, 0fBFB8AA3B, %f8;
	fma.rn.f32 	%f10, %f1, 0fB2A57060, %f9;
	mov.b32 	%r6, %f6;
	shl.b32 	%r7, %r6, 23;
	mov.b32 	%f11, %r7;
	ex2.approx.ftz.f32 	%f12, %f10;
	fma.rn.f32 	%f13, %f12, %f11, 0f3F800000;
	rcp.rn.f32 	%f14, %f13;
	add.s64 	%rd7, %rd4, %rd5;
	st.global.f32 	[%rd7], %f14;
$L__BB0_2:
	ret;

}
	// .globl	_Z36subtract_vector_and_vector_on_devicePfS_S_i
.visible .entry _Z36subtract_vector_and_vector_on_devicePfS_S_i(
	.param .u64 .ptr .align 1 _Z36subtract_vector_and_vector_on_devicePfS_S_i_param_0,
	.param .u64 .ptr .align 1 _Z36subtract_vector_and_vector_on_devicePfS_S_i_param_1,
	.param .u64 .ptr .align 1 _Z36subtract_vector_and_vector_on_devicePfS_S_i_param_2,
	.param .u32 _Z36subtract_vector_and_vector_on_devicePfS_S_i_param_3
)
{
	.reg .pred 	%p<2>;
	.reg .b32 	%r<6>;
	.reg .b32 	%f<4>;
	.reg .b64 	%rd<11>;

	ld.param.u64 	%rd1, [_Z36subtract_vector_and_vector_on_devicePfS_S_i_param_0];
	ld.param.u64 	%rd2, [_Z36subtract_vector_and_vector_on_devicePfS_S_i_param_1];
	ld.param.u64 	%rd3, [_Z36subtract_vector_and_vector_on_devicePfS_S_i_param_2];
	ld.param.u32 	%r2, [_Z36subtract_vector_and_vector_on_devicePfS_S_i_param_3];
	mov.u32 	%r3, %ctaid.x;
	mov.u32 	%r4, %ntid.x;
	mov.u32 	%r5, %tid.x;
	mad.lo.s32 	%r1, %r3, %r4, %r5;
	setp.ge.s32 	%p1, %r1, %r2;
	@%p1 bra 	$L__BB1_2;
	cvta.to.global.u64 	%rd4, %rd2;
	cvta.to.global.u64 	%rd5, %rd3;
	cvta.to.global.u64 	%rd6, %rd1;
	mul.wide.s32 	%rd7, %r1, 4;
	add.s64 	%rd8, %rd4, %rd7;
	ld.global.f32 	%f1, [%rd8];
	add.s64 	%rd9, %rd5, %rd7;
	ld.global.f32 	%f2, [%rd9];
	sub.f32 	%f3, %f1, %f2;
	add.s64 	%rd10, %rd6, %rd7;
	st.global.f32 	[%rd10], %f3;
$L__BB1_2:
	ret;

}
	// .globl	_Z36multiply_vector_and_scalar_on_devicePfS_fi
.visible .entry _Z36multiply_vector_and_scalar_on_devicePfS_fi(
	.param .u64 .ptr .align 1 _Z36multiply_vector_and_scalar_on_devicePfS_fi_param_0,
	.param .u64 .ptr .align 1 _Z36multiply_vector_and_scalar_on_devicePfS_fi_param_1,
	.param .f32 _Z36multiply_vector_and_scalar_on_devicePfS_fi_param_2,
	.param .u32 _Z36multiply_vector_and_scalar_on_devicePfS_fi_param_3
)
{
	.reg .pred 	%p<2>;
	.reg .b32 	%r<6>;
	.reg .b32 	%f<4>;
	.reg .b64 	%rd<8>;

	ld.param.u64 	%rd1, [_Z36multiply_vector_and_scalar_on_devicePfS_fi_param_0];
	ld.param.u64 	%rd2, [_Z36multiply_vector_and_scalar_on_devicePfS_fi_param_1];
	ld.param.f32 	%f1, [_Z36multiply_vector_and_scalar_on_devicePfS_fi_param_2];
	ld.param.u32 	%r2, [_Z36multiply_vector_and_scalar_on_devicePfS_fi_param_3];
	mov.u32 	%r3, %ctaid.x;
	mov.u32 	%r4, %ntid.x;
	mov.u32 	%r5, %tid.x;
	mad.lo.s32 	%r1, %r3, %r4, %r5;
	setp.ge.s32 	%p1, %r1, %r2;
	@%p1 bra 	$L__BB2_2;
	cvta.to.global.u64 	%rd3, %rd2;
	cvta.to.global.u64 	%rd4, %rd1;
	mul.wide.s32 	%rd5, %r1, 4;
	add.s64 	%rd6, %rd3, %rd5;
	ld.global.f32 	%f2, [%rd6];
	mul.f32 	%f3, %f1, %f2;
	add.s64 	%rd7, %rd4, %rd5;
	st.global.f32 	[%rd7], %f3;
$L__BB2_2:
	ret;

}
	// .globl	_Z36multiply_matrix_and_vector_on_devicePfS_S_ii
.visible .entry _Z36multiply_matrix_and_vector_on_devicePfS_S_ii(
	.param .u64 .ptr .align 1 _Z36multiply_matrix_and_vector_on_devicePfS_S_ii_param_0,
	.param .u64 .ptr .align 1 _Z36multiply_matrix_and_vector_on_devicePfS_S_ii_param_1,
	.param .u64 .ptr .align 1 _Z36multiply_matrix_and_vector_on_devicePfS_S_ii_param_2,
	.param .u32 _Z36multiply_matrix_and_vector_on_devicePfS_S_ii_param_3,
	.param .u32 _Z36multiply_matrix_and_vector_on_devicePfS_S_ii_param_4
)
{
	.reg .pred 	%p<11>;
	.reg .b32 	%r<38>;
	.reg .b32 	%f<112>;
	.reg .b64 	%rd<31>;

	ld.param.u64 	%rd10, [_Z36multiply_matrix_and_vector_on_devicePfS_S_ii_param_0];
	ld.param.u64 	%rd11, [_Z36multiply_matrix_and_vector_on_devicePfS_S_ii_param_1];
	ld.param.u64 	%rd12, [_Z36multiply_matrix_and_vector_on_devicePfS_S_ii_param_2];
	ld.param.u32 	%r24, [_Z36multiply_matrix_and_vector_on_devicePfS_S_ii_param_3];
	ld.param.u32 	%r23, [_Z36multiply_matrix_and_vector_on_devicePfS_S_ii_param_4];
	cvta.to.global.u64 	%rd1, %rd12;
	cvta.to.global.u64 	%rd2, %rd11;
	mov.u32 	%r25, %ctaid.x;
	mov.u32 	%r26, %ntid.x;
	mov.u32 	%r27, %tid.x;
	mad.lo.s32 	%r1, %r25, %r26, %r27;
	setp.ge.s32 	%p1, %r1, %r24;
	@%p1 bra 	$L__BB3_15;
	setp.lt.s32 	%p2, %r23, 1;
	mov.f32 	%f111, 0f00000000;
	@%p2 bra 	$L__BB3_14;
	mul.lo.s32 	%r2, %r23, %r1;
	and.b32  	%r3, %r23, 15;
	setp.lt.u32 	%p3, %r23, 16;
	mov.b32 	%r34, 0;
	mov.f32 	%f111, 0f00000000;
	@%p3 bra 	$L__BB3_5;
	and.b32  	%r34, %r23, 2147483632;
	neg.s32 	%r32, %r34;
	add.s64 	%rd3, %rd2, 32;
	add.s64 	%rd29, %rd1, 32;
	mov.f32 	%f111, 0f00000000;
	mov.u32 	%r31, %r2;
$L__BB3_4:
	.pragma "nounroll";
	mul.wide.s32 	%rd13, %r31, 4;
	add.s64 	%rd14, %rd3, %rd13;
	ld.global.f32 	%f18, [%rd14+-32];
	ld.global.f32 	%f19, [%rd29+-32];
	fma.rn.f32 	%f20, %f18, %f19, %f111;
	ld.global.f32 	%f21, [%rd14+-28];
	ld.global.f32 	%f22, [%rd29+-28];
	fma.rn.f32 	%f23, %f21, %f22, %f20;
	ld.global.f32 	%f24, [%rd14+-24];
	ld.global.f32 	%f25, [%rd29+-24];
	fma.rn.f32 	%f26, %f24, %f25, %f23;
	ld.global.f32 	%f27, [%rd14+-20];
	ld.global.f32 	%f28, [%rd29+-20];
	fma.rn.f32 	%f29, %f27, %f28, %f26;
	ld.global.f32 	%f30, [%rd14+-16];
	ld.global.f32 	%f31, [%rd29+-16];
	fma.rn.f32 	%f32, %f30, %f31, %f29;
	ld.global.f32 	%f33, [%rd14+-12];
	ld.global.f32 	%f34, [%rd29+-12];
	fma.rn.f32 	%f35, %f33, %f34, %f32;
	ld.global.f32 	%f36, [%rd14+-8];
	ld.global.f32 	%f37, [%rd29+-8];
	fma.rn.f32 	%f38, %f36, %f37, %f35;
	ld.global.f32 	%f39, [%rd14+-4];
	ld.global.f32 	%f40, [%rd29+-4];
	fma.rn.f32 	%f41, %f39, %f40, %f38;
	ld.global.f32 	%f42, [%rd14];
	ld.global.f32 	%f43, [%rd29];
	fma.rn.f32 	%f44, %f42, %f43, %f41;
	ld.global.f32 	%f45, [%rd14+4];
	ld.global.f32 	%f46, [%rd29+4];
	fma.rn.f32 	%f47, %f45, %f46, %f44;
	ld.global.f32 	%f48, [%rd14+8];
	ld.global.f32 	%f49, [%rd29+8];
	fma.rn.f32 	%f50, %f48, %f49, %f47;
	ld.global.f32 	%f51, [%rd14+12];
	ld.global.f32 	%f52, [%rd29+12];
	fma.rn.f32 	%f53, %f51, %f52, %f50;
	ld.global.f32 	%f54, [%rd14+16];
	ld.global.f32 	%f55, [%rd29+16];
	fma.rn.f32 	%f56, %f54, %f55, %f53;
	ld.global.f32 	%f57, [%rd14+20];
	ld.global.f32 	%f58, [%rd29+20];
	fma.rn.f32 	%f59, %f57, %f58, %f56;
	ld.global.f32 	%f60, [%rd14+24];
	ld.global.f32 	%f61, [%rd29+24];
	fma.rn.f32 	%f62, %f60, %f61, %f59;
	ld.global.f32 	%f63, [%rd14+28];
	ld.global.f32 	%f64, [%rd29+28];
	fma.rn.f32 	%f111, %f63, %f64, %f62;
	add.s32 	%r32, %r32, 16;
	add.s32 	%r31, %r31, 16;
	add.s64 	%rd29, %rd29, 64;
	setp.ne.s32 	%p4, %r32, 0;
	@%p4 bra 	$L__BB3_4;
$L__BB3_5:
	setp.eq.s32 	%p5, %r3, 0;
	@%p5 bra 	$L__BB3_14;
	and.b32  	%r11, %r23, 7;
	setp.lt.u32 	%p6, %r3, 8;
	@%p6 bra 	$L__BB3_8;
	add.s32 	%r29, %r34, %r2;
	mul.wide.s32 	%rd15, %r29, 4;
	add.s64 	%rd16, %rd2, %rd15;
	ld.global.f32 	%f66, [%rd16];
	mul.wide.u32 	%rd17, %r34, 4;
	add.s64 	%rd18, %rd1, %rd17;
	ld.global.f32 	%f67, [%rd18];
	fma.rn.f32 	%f68, %f66, %f67, %f111;
	ld.global.f32 	%f69, [%rd16+4];
	ld.global.f32 	%f70, [%rd18+4];
	fma.rn.f32 	%f71, %f69, %f70, %f68;
	ld.global.f32 	%f72, [%rd16+8];
	ld.global.f32 	%f73, [%rd18+8];
	fma.rn.f32 	%f74, %f72, %f73, %f71;
	ld.global.f32 	%f75, [%rd16+12];
	ld.global.f32 	%f76, [%rd18+12];
	fma.rn.f32 	%f77, %f75, %f76, %f74;
	ld.global.f32 	%f78, [%rd16+16];
	ld.global.f32 	%f79, [%rd18+16];
	fma.rn.f32 	%f80, %f78, %f79, %f77;
	ld.global.f32 	%f81, [%rd16+20];
	ld.global.f32 	%f82, [%rd18+20];
	fma.rn.f32 	%f83, %f81, %f82, %f80;
	ld.global.f32 	%f84, [%rd16+24];
	ld.global.f32 	%f85, [%rd18+24];
	fma.rn.f32 	%f86, %f84, %f85, %f83;
	ld.global.f32 	%f87, [%rd16+28];
	ld.global.f32 	%f88, [%rd18+28];
	fma.rn.f32 	%f111, %f87, %f88, %f86;
	add.s32 	%r34, %r34, 8;
$L__BB3_8:
	setp.eq.s32 	%p7, %r11, 0;
	@%p7 bra 	$L__BB3_14;
	and.b32  	%r14, %r23, 3;
	setp.lt.u32 	%p8, %r11, 4;
	@%p8 bra 	$L__BB3_11;
	add.s32 	%r30, %r34, %r2;
	mul.wide.s32 	%rd19, %r30, 4;
	add.s64 	%rd20, %rd2, %rd19;
	ld.global.f32 	%f90, [%rd20];
	mul.wide.u32 	%rd21, %r34, 4;
	add.s64 	%rd22, %rd1, %rd21;
	ld.global.f32 	%f91, [%rd22];
	fma.rn.f32 	%f92, %f90, %f91, %f111;
	ld.global.f32 	%f93, [%rd20+4];
	ld.global.f32 	%f94, [%rd22+4];
	fma.rn.f32 	%f95, %f93, %f94, %f92;
	ld.global.f32 	%f96, [%rd20+8];
	ld.global.f32 	%f97, [%rd22+8];
	fma.rn.f32 	%f98, %f96, %f97, %f95;
	ld.global.f32 	%f99, [%rd20+12];
	ld.global.f32 	%f100, [%rd22+12];
	fma.rn.f32 	%f111, %f99, %f100, %f98;
	add.s32 	%r34, %r34, 4;
$L__BB3_11:
	setp.eq.s32 	%p9, %r14, 0;
	@%p9 bra 	$L__BB3_14;
	mul.wide.u32 	%rd23, %r34, 4;
	add.s64 	%rd30, %rd1, %rd23;
	add.s32 	%r37, %r34, %r2;
	neg.s32 	%r36, %r14;
$L__BB3_13:
	.pragma "nounroll";
	mul.wide.s32 	%rd24, %r37, 4;
	add.s64 	%rd25, %rd2, %rd24;
	ld.global.f32 	%f101, [%rd25];
	ld.global.f32 	%f102, [%rd30];
	fma.rn.f32 	%f111, %f101, %f102, %f111;
	add.s64 	%rd30, %rd30, 4;
	add.s32 	%r37, %r37, 1;
	add.s32 	%r36, %r36, 1;
	setp.ne.s32 	%p10, %r36, 0;
	@%p10 bra 	$L__BB3_13;
$L__BB3_14:
	cvta.to.global.u64 	%rd26, %rd10;
	mul.wide.s32 	%rd27, %r1, 4;
	add.s64 	%rd28, %rd26, %rd27;
	st.global.f32 	[%rd28], %f111;
$L__BB3_15:
	ret;

}
	// .globl	_Z26transpose_matrix_on_devicePfS_ii
.visible .entry _Z26transpose_matrix_on_devicePfS_ii(
	.param .u64 .ptr .align 1 _Z26transpose_matrix_on_devicePfS_ii_param_0,
	.param .u64 .ptr .align 1 _Z26transpose_matrix_on_devicePfS_ii_param_1,
	.param .u32 _Z26transpose_matrix_on_devicePfS_ii_param_2,
	.param .u32 _Z26transpose_matrix_on_devicePfS_ii_param_3
)
{
	.reg .pred 	%p<4>;
	.reg .b32 	%r<15>;
	.reg .b32 	%f<2>;
	.reg .b64 	%rd<9>;

	ld.param.u64 	%rd1, [_Z26transpose_matrix_on_devicePfS_ii_param_0];
	ld.param.u64 	%rd2, [_Z26transpose_matrix_on_devicePfS_ii_param_1];
	ld.param.u32 	%r5, [_Z26transpose_matrix_on_devicePfS_ii_param_2];
	ld.param.u32 	%r4, [_Z26transpose_matrix_on_devicePfS_ii_param_3];
	mov.u32 	%r6, %ctaid.x;
	mov.u32 	%r7, %ntid.x;
	mov.u32 	%r8, %tid.x;
	mad.lo.s32 	%r1, %r6, %r7, %r8;
	mov.u32 	%r9, %ctaid.y;
	mov.u32 	%r10, %ntid.y;
	mov.u32 	%r11, %tid.y;
	mad.lo.s32 	%r12, %r9, %r10, %r11;
	setp.ge.s32 	%p1, %r1, %r4;
	setp.ge.s32 	%p2, %r12, %r5;
	or.pred  	%p3, %p1, %p2;
	@%p3 bra 	$L__BB4_2;
	cvta.to.global.u64 	%rd3, %rd2;
	cvta.to.global.u64 	%rd4, %rd1;
	mad.lo.s32 	%r13, %r4, %r12, %r1;
	mul.wide.s32 	%rd5, %r13, 4;
	add.s64 	%rd6, %rd3, %rd5;
	ld.global.f32 	%f1, [%rd6];
	mad.lo.s32 	%r14, %r5, %r1, %r12;
	mul.wide.s32 	%rd7, %r14, 4;
	add.s64 	%rd8, %rd4, %rd7;
	st.global.f32 	[%rd8], %f1;
$L__BB4_2:
	ret;

}
	// .globl	_Z17predict_on_devicePfS_i
.visible .entry _Z17predict_on_devicePfS_i(
	.param .u64 .ptr .align 1 _Z17predict_on_devicePfS_i_param_0,
	.param .u64 .ptr .align 1 _Z17predict_on_devicePfS_i_param_1,
	.param .u32 _Z17predict_on_devicePfS_i_param_2
)
{
	.reg .pred 	%p<3>;
	.reg .b32 	%r<8>;
	.reg .b32 	%f<2>;
	.reg .b64 	%rd<11>;

	ld.param.u64 	%rd3, [_Z17predict_on_devicePfS_i_param_0];
	ld.param.u64 	%rd2, [_Z17predict_on_devicePfS_i_param_1];
	ld.param.u32 	%r2, [_Z17predict_on_devicePfS_i_param_2];
	cvta.to.global.u64 	%rd1, %rd3;
	mov.u32 	%r3, %ctaid.x;
	mov.u32 	%r4, %ntid.x;
	mov.u32 	%r5, %tid.x;
	mad.lo.s32 	%r1, %r3, %r4, %r5;
	setp.ge.s32 	%p1, %r1, %r2;
	@%p1 bra 	$L__BB5_4;
	cvta.to.global.u64 	%rd4, %rd2;
	mul.wide.s32 	%rd5, %r1, 4;
	add.s64 	%rd6, %rd4, %rd5;
	ld.global.f32 	%f1, [%rd6];
	setp.ltu.f32 	%p2, %f1, 0f3F000000;
	@%p2 bra 	$L__BB5_3;
	add.s64 	%rd8, %rd1, %rd5;
	mov.b32 	%r6, 1065353216;
	st.global.u32 	[%rd8], %r6;
	bra.uni 	$L__BB5_4;
$L__BB5_3:
	add.s64 	%rd10, %rd1, %rd5;
	mov.b32 	%r7, 0;
	st.global.u32 	[%rd10], %r7;
$L__BB5_4:
	ret;

}


// ===== COMPILED SASS (sm_100) =====

	.target	sm_100

	.elftype	@"ET_EXEC"


//--------------------- .note.nv.tkinfo           --------------------------
	.section	.note.nv.tkinfo,"",@"SHT_NOTE"
	.sectionflags	@"SHF_NOTE_NV_TKINFO"
	.tkinfo
        /*0018*/ 	.word	0x00000002
        /*0030*/ 	.string	""
        /*0030*/ 	.string	"ptxas"
        /*0030*/ 	.string	"Cuda compilation tools, release 13.0, V13.0.88"
        /*0030*/ 	.string	"Build cuda_13.0.r13.0/compiler.36424714_0"
        /*0030*/ 	.string	"-arch sm_100 -m 64 "



//--------------------- .note.nv.cuinfo           --------------------------
	.section	.note.nv.cuinfo,"",@"SHT_NOTE"
	.sectionflags	@"SHF_NOTE_NV_CUINFO"
        /*0018*/ 	.short	0x0002
        /*001a*/ 	.short	0x0064
        /*001c*/ 	.short	0x0082
	.zero		2


//--------------------- .nv.info                  --------------------------
	.section	.nv.info,"",@"SHT_CUDA_INFO"
	.align	4


	//----- nvinfo : EIATTR_REGCOUNT
	.align		4
        /*0000*/ 	.byte	0x04, 0x2f
        /*0002*/ 	.short	(.L_1 - .L_0)
	.align		4
.L_0:
        /*0004*/ 	.word	index@(_Z28vectorized_sigmoid_on_devicePfS_i)
        /*0008*/ 	.word	0x0000000e


	//----- nvinfo : EIATTR_FRAME_SIZE
	.align		4
.L_1:
        /*000c*/ 	.byte	0x04, 0x11
        /*000e*/ 	.short	(.L_3 - .L_2)
	.align		4
.L_2:
        /*0010*/ 	.word	index@($__internal_0_$__cuda_sm20_rcp_rn_f32_slowpath)
        /*0014*/ 	.word	0x00000000


	//----- nvinfo : EIATTR_FRAME_SIZE
	.align		4
.L_3:
        /*0018*/ 	.byte	0x04, 0x11
        /*001a*/ 	.short	(.L_5 - .L_4)
	.align		4
.L_4:
        /*001c*/ 	.word	index@(_Z28vectorized_sigmoid_on_devicePfS_i)
        /*0020*/ 	.word	0x00000000


	//----- nvinfo : EIATTR_REGCOUNT
	.align		4
.L_5:
        /*0024*/ 	.byte	0x04, 0x2f
        /*0026*/ 	.short	(.L_7 - .L_6)
	.align		4
.L_6:
        /*0028*/ 	.word	index@(_Z36subtract_vector_and_vector_on_devicePfS_S_i)
        /*002c*/ 	.word	0x0000000c


	//----- nvinfo : EIATTR_FRAME_SIZE
	.align		4
.L_7:
        /*0030*/ 	.byte	0x04, 0x11
        /*0032*/ 	.short	(.L_9 - .L_8)
	.align		4
.L_8:
        /*0034*/ 	.word	index@(_Z36subtract_vector_and_vector_on_devicePfS_S_i)
        /*0038*/ 	.word	0x00000000


	//----- nvinfo : EIATTR_REGCOUNT
	.align		4
.L_9:
        /*003c*/ 	.byte	0x04, 0x2f
        /*003e*/ 	.short	(.L_11 - .L_10)
	.align		4
.L_10:
        /*0040*/ 	.word	index@(_Z36multiply_vector_and_scalar_on_devicePfS_fi)
        /*0044*/ 	.word	0x0000000a


	//----- nvinfo : EIATTR_FRAME_SIZE
	.align		4
.L_11:
        /*0048*/ 	.byte	0x04, 0x11
        /*004a*/ 	.short	(.L_13 - .L_12)
	.align		4
.L_12:
        /*004c*/ 	.word	index@(_Z36multiply_vector_and_scalar_on_devicePfS_fi)
        /*0050*/ 	.word	0x00000000


	//----- nvinfo : EIATTR_REGCOUNT
	.align		4
.L_13:
        /*0054*/ 	.byte	0x04, 0x2f
        /*0056*/ 	.short	(.L_15 - .L_14)
	.align		4
.L_14:
        /*0058*/ 	.word	index@(_Z36multiply_matrix_and_vector_on_devicePfS_S_ii)
        /*005c*/ 	.word	0x0000001e


	//----- nvinfo : EIATTR_FRAME_SIZE
	.align		4
.L_15:
        /*0060*/ 	.byte	0x04, 0x11
        /*0062*/ 	.short	(.L_17 - .L_16)
	.align		4
.L_16:
        /*0064*/ 	.word	index@(_Z36multiply_matrix_and_vector_on_devicePfS_S_ii)
        /*0068*/ 	.word	0x00000000


	//----- nvinfo : EIATTR_REGCOUNT
	.align		4
.L_17:
        /*006c*/ 	.byte	0x04, 0x2f
        /*006e*/ 	.short	(.L_19 - .L_18)
	.align		4
.L_18:
        /*0070*/ 	.word	index@(_Z26transpose_matrix_on_devicePfS_ii)
        /*0074*/ 	.word	0x0000000a


	//----- nvinfo : EIATTR_FRAME_SIZE
	.align		4
.L_19:
        /*0078*/ 	.byte	0x04, 0x11
        /*007a*/ 	.short	(.L_21 - .L_20)
	.align		4
.L_20:
        /*007c*/ 	.word	index@(_Z26transpose_matrix_on_devicePfS_ii)
        /*0080*/ 	.word	0x00000000


	//----- nvinfo : EIATTR_REGCOUNT
	.align		4
.L_21:
        /*0084*/ 	.byte	0x04, 0x2f
        /*0086*/ 	.short	(.L_23 - .L_22)
	.align		4
.L_22:
        /*0088*/ 	.word	index@(_Z17predict_on_devicePfS_i)
        /*008c*/ 	.word	0x0000000c


	//----- nvinfo : EIATTR_FRAME_SIZE
	.align		4
.L_23:
        /*0090*/ 	.byte	0x04, 0x11
        /*0092*/ 	.short	(.L_25 - .L_24)
	.align		4
.L_24:
        /*0094*/ 	.word	index@(_Z17predict_on_devicePfS_i)
        /*0098*/ 	.word	0x00000000


	//----- nvinfo : EIATTR_MIN_STACK_SIZE
	.align		4
.L_25:
        /*009c*/ 	.byte	0x04, 0x12
        /*009e*/ 	.short	(.L_27 - .L_26)
	.align		4
.L_26:
        /*00a0*/ 	.word	index@(_Z17predict_on_devicePfS_i)
        /*00a4*/ 	.word	0x00000000


	//----- nvinfo : EIATTR_MIN_STACK_SIZE
	.align		4
.L_27:
        /*00a8*/ 	.byte	0x04, 0x12
        /*00aa*/ 	.short	(.L_29 - .L_28)
	.align		4
.L_28:
        /*00ac*/ 	.word	index@(_Z26transpose_matrix_on_devicePfS_ii)
        /*00b0*/ 	.word	0x00000000


	//----- nvinfo : EIATTR_MIN_STACK_SIZE
	.align		4
.L_29:
        /*00b4*/ 	.byte	0x04, 0x12
        /*00b6*/ 	.short	(.L_31 - .L_30)
	.align		4
.L_30:
        /*00b8*/ 	.word	index@(_Z36multiply_matrix_and_vector_on_devicePfS_S_ii)
        /*00bc*/ 	.word	0x00000000


	//----- nvinfo : EIATTR_MIN_STACK_SIZE
	.align		4
.L_31:
        /*00c0*/ 	.byte	0x04, 0x12
        /*00c2*/ 	.short	(.L_33 - .L_32)
	.align		4
.L_32:
        /*00c4*/ 	.word	index@(_Z36multiply_vector_and_scalar_on_devicePfS_fi)
        /*00c8*/ 	.word	0x00000000


	//----- nvinfo : EIATTR_MIN_STACK_SIZE
	.align		4
.L_33:
        /*00cc*/ 	.byte	0x04, 0x12
        /*00ce*/ 	.short	(.L_35 - .L_34)
	.align		4
.L_34:
        /*00d0*/ 	.word	index@(_Z36subtract_vector_and_vector_on_devicePfS_S_i)
        /*00d4*/ 	.word	0x00000000


	//----- nvinfo : EIATTR_MIN_STACK_SIZE
	.align		4
.L_35:
        /*00d8*/ 	.byte	0x04, 0x12
        /*00da*/ 	.short	(.L_37 - .L_36)
	.align		4
.L_36:
        /*00dc*/ 	.word	index@(_Z28vectorized_sigmoid_on_devicePfS_i)
        /*00e0*/ 	.word	0x00000000
.L_37:


//--------------------- .nv.compat                --------------------------
	.section	.nv.compat,"",@"SHT_CUDA_COMPAT_INFO"
	.align	4
        /*0000*/ 	.byte	0x02, 0x09, 0x00, 0x00, 0x02, 0x02, 0x01, 0x00, 0x02, 0x05, 0x05, 0x00, 0x03, 0x07, 0x01, 0x01
        /*0010*/ 	.byte	0x02, 0x03, 0x00, 0x00, 0x02, 0x06, 0x01, 0x00, 0x04, 0x0b, 0x08, 0x00, 0x01, 0x00, 0x00, 0x00
        /*0020*/ 	.byte	0x00, 0x00, 0x00, 0x00


//--------------------- .nv.info._Z17predict_on_devicePfS_i --------------------------
	.section	.nv.info._Z17predict_on_devicePfS_i,"",@"SHT_CUDA_INFO"
	.sectionflags	@""
	.align	4


	//----- nvinfo : EIATTR_CUDA_API_VERSION
	.align		4
        /*0000*/ 	.byte	0x04, 0x37
        /*0002*/ 	.short	(.L_39 - .L_38)
.L_38:
        /*0004*/ 	.word	0x00000082


	//----- nvinfo : EIATTR_KPARAM_INFO
	.align		4
.L_39:
        /*0008*/ 	.byte	0x04, 0x17
        /*000a*/ 	.short	(.L_41 - .L_40)
.L_40:
        /*000c*/ 	.word	0x00000000
        /*0010*/ 	.short	0x0002
        /*0012*/ 	.short	0x0010
        /*0014*/ 	.byte	0x00, 0xf0, 0x11, 0x00


	//----- nvinfo : EIATTR_KPARAM_INFO
	.align		4
.L_41:
        /*0018*/ 	.byte	0x04, 0x17
        /*001a*/ 	.short	(.L_43 - .L_42)
.L_42:
        /*001c*/ 	.word	0x00000000
        /*0020*/ 	.short	0x0001
        /*0022*/ 	.short	0x0008
        /*0024*/ 	.byte	0x00, 0xf5, 0x21, 0x00


	//----- nvinfo : EIATTR_KPARAM_INFO
	.align		4
.L_43:
        /*0028*/ 	.byte	0x04, 0x17
        /*002a*/ 	.short	(.L_45 - .L_44)
.L_44:
        /*002c*/ 	.word	0x00000000
        /*0030*/ 	.short	0x0000
        /*0032*/ 	.short	0x0000
        /*0034*/ 	.byte	0x00, 0xf5, 0x21, 0x00


	//----- nvinfo : EIATTR_SPARSE_MMA_MASK
	.align		4
.L_45:
        /*0038*/ 	.byte	0x03, 0x50
        /*003a*/ 	.short	0x0000


	//----- nvinfo : EIATTR_MAXREG_COUNT
	.align		4
        /*003c*/ 	.byte	0x03, 0x1b
        /*003e*/ 	.short	0x00ff


	//----- nvinfo : EIATTR_MERCURY_ISA_VERSION
	.align		4
        /*0040*/ 	.byte	0x03, 0x5f
        /*0042*/ 	.short	0x0101


	//----- nvinfo : EIATTR_VRC_CTA_INIT_COUNT
	.align		4
        /*0044*/ 	.byte	0x02, 0x4a
	.zero		1
	.zero		1


	//----- nvinfo : EIATTR_EXIT_INSTR_OFFSETS
	.align		4
        /*0048*/ 	.byte	0x04, 0x1c
        /*004a*/ 	.short	(.L_47 - .L_46)


	//   ....[0]....
.L_46:
        /*004c*/ 	.word	0x00000070


	//   ....[1]....
        /*0050*/ 	.word	0x00000110


	//   ....[2]....
        /*0054*/ 	.word	0x00000150


	//----- nvinfo : EIATTR_CBANK_PARAM_SIZE
	.align		4
.L_47:
        /*0058*/ 	.byte	0x03, 0x19
        /*005a*/ 	.short	0x0014


	//----- nvinfo : EIATTR_PARAM_CBANK
	.align		4
        /*005c*/ 	.byte	0x04, 0x0a
        /*005e*/ 	.short	(.L_49 - .L_48)
	.align		4
.L_48:
        /*0060*/ 	.word	index@(.nv.constant0._Z17predict_on_devicePfS_i)
        /*0064*/ 	.short	0x0380
        /*0066*/ 	.short	0x0014


	//----- nvinfo : EIATTR_SW_WAR
	.align		4
.L_49:
        /*0068*/ 	.byte	0x04, 0x36
        /*006a*/ 	.short	(.L_51 - .L_50)
.L_50:
        /*006c*/ 	.word	0x00000008
.L_51:


//--------------------- .nv.info._Z26transpose_matrix_on_devicePfS_ii --------------------------
	.section	.nv.info._Z26transpose_matrix_on_devicePfS_ii,"",@"SHT_CUDA_INFO"
	.sectionflags	@""
	.align	4


	//----- nvinfo : EIATTR_CUDA_API_VERSION
	.align		4
        /*0000*/ 	.byte	0x04, 0x37
        /*0002*/ 	.short	(.L_53 - .L_52)
.L_52:
        /*0004*/ 	.word	0x00000082


	//----- nvinfo : EIATTR_KPARAM_INFO
	.align		4
.L_53:
        /*0008*/ 	.byte	0x04, 0x17
        /*000a*/ 	.short	(.L_55 - .L_54)
.L_54:
        /*000c*/ 	.word	0x00000000
        /*0010*/ 	.short	0x0003
        /*0012*/ 	.short	0x0014
        /*0014*/ 	.byte	0x00, 0xf0, 0x11, 0x00


	//----- nvinfo : EIATTR_KPARAM_INFO
	.align		4
.L_55:
        /*0018*/ 	.byte	0x04, 0x17
        /*001a*/ 	.short	(.L_57 - .L_56)
.L_56:
        /*001c*/ 	.word	0x00000000
        /*0020*/ 	.short	0x0002
        /*0022*/ 	.short	0x0010
        /*0024*/ 	.byte	0x00, 0xf0, 0x11, 0x00


	//----- nvinfo : EIATTR_KPARAM_INFO
	.align		4
.L_57:
        /*0028*/ 	.byte	0x04, 0x17
        /*002a*/ 	.short	(.L_59 - .L_58)
.L_58:
        /*002c*/ 	.word	0x00000000
        /*0030*/ 	.short	0x0001
        /*0032*/ 	.short	0x0008
        /*0034*/ 	.byte	0x00, 0xf5, 0x21, 0x00


	//----- nvinfo : EIATTR_KPARAM_INFO
	.align		4
.L_59:
        /*0038*/ 	.byte	0x04, 0x17
        /*003a*/ 	.short	(.L_61 - .L_60)
.L_60:
        /*003c*/ 	.word	0x00000000
        /*0040*/ 	.short	0x0000
        /*0042*/ 	.short	0x0000
        /*0044*/ 	.byte	0x00, 0xf5, 0x21, 0x00


	//----- nvinfo : EIATTR_SPARSE_MMA_MASK
	.align		4
.L_61:
        /*0048*/ 	.byte	0x03, 0x50
        /*004a*/ 	.short	0x0000


	//----- nvinfo : EIATTR_MAXREG_COUNT
	.align		4
        /*004c*/ 	.byte	0x03, 0x1b
        /*004e*/ 	.short	0x00ff


	//----- nvinfo : EIATTR_MERCURY_ISA_VERSION
	.align		4
        /*0050*/ 	.byte	0x03, 0x5f
        /*0052*/ 	.short	0x0101


	//----- nvinfo : EIATTR_VRC_CTA_INIT_COUNT
	.align		4
        /*0054*/ 	.byte	0x02, 0x4a
	.zero		1
	.zero		1


	//----- nvinfo : EIATTR_EXIT_INSTR_OFFSETS
	.align		4
        /*0058*/ 	.byte	0x04, 0x1c
        /*005a*/ 	.short	(.L_63 - .L_62)


	//   ....[0]....
.L_62:
        /*005c*/ 	.word	0x000000c0


	//   ....[1]....
        /*0060*/ 	.word	0x00000160


	//----- nvinfo : EIATTR_CBANK_PARAM_SIZE
	.align		4
.L_63:
        /*0064*/ 	.byte	0x03, 0x19
        /*0066*/ 	.short	0x0018


	//----- nvinfo : EIATTR_PARAM_CBANK
	.align		4
        /*0068*/ 	.byte	0x04, 0x0a
        /*006a*/ 	.short	(.L_65 - .L_64)
	.align		4
.L_64:
        /*006c*/ 	.word	index@(.nv.constant0._Z26transpose_matrix_on_devicePfS_ii)
        /*0070*/ 	.short	0x0380
        /*0072*/ 	.short	0x0018


	//----- nvinfo : EIATTR_SW_WAR
	.align		4
.L_65:
        /*0074*/ 	.byte	0x04, 0x36
        /*0076*/ 	.short	(.L_67 - .L_66)
.L_66:
        /*0078*/ 	.word	0x00000008
.L_67:


//--------------------- .nv.info._Z36multiply_matrix_and_vector_on_devicePfS_S_ii --------------------------
	.section	.nv.info._Z36multiply_matrix_and_vector_on_devicePfS_S_ii,"",@"SHT_CUDA_INFO"
	.sectionflags	@""
	.align	4


	//----- nvinfo : EIATTR_CUDA_API_VERSION
	.align		4
        /*0000*/ 	.byte	0x04, 0x37
        /*0002*/ 	.short	(.L_69 - .L_68)
.L_68:
        /*0004*/ 	.word	0x00000082


	//----- nvinfo : EIATTR_KPARAM_INFO
	.align		4
.L_69:
        /*0008*/ 	.byte	0x04, 0x17
        /*000a*/ 	.short	(.L_71 - .L_70)
.L_70:
        /*000c*/ 	.word	0x00000000
        /*0010*/ 	.short	0x0004
        /*0012*/ 	.short	0x001c
        /*0014*/ 	.byte	0x00, 0xf0, 0x11, 0x00


	//----- nvinfo : EIATTR_KPARAM_INFO
	.align		4
.L_71:
        /*0018*/ 	.byte	0x04, 0x17
        /*001a*/ 	.short	(.L_73 - .L_72)
.L_72:
        /*001c*/ 	.word	0x00000000
        /*0020*/ 	.short	0x0003
        /*0022*/ 	.short	0x0018
        /*0024*/ 	.byte	0x00, 0xf0, 0x11, 0x00


	//----- nvinfo : EIATTR_KPARAM_INFO
	.align		4
.L_73:
        /*0028*/ 	.byte	0x04, 0x17
        /*002a*/ 	.short	(.L_75 - .L_74)
.L_74:
        /*002c*/ 	.word	0x00000000
        /*0030*/ 	.short	0x0002
        /*0032*/ 	.short	0x0010
        /*0034*/ 	.byte	0x00, 0xf5, 0x21, 0x00


	//----- nvinfo : EIATTR_KPARAM_INFO
	.align		4
.L_75:
        /*0038*/ 	.byte	0x04, 0x17
        /*003a*/ 	.short	(.L_77 - .L_76)
.L_76:
        /*003c*/ 	.word	0x00000000
        /*0040*/ 	.short	0x0001
        /*0042*/ 	.short	0x0008
        /*0044*/ 	.byte	0x00, 0xf5, 0x21, 0x00


	//----- nvinfo : EIATTR_KPARAM_INFO
	.align		4
.L_77:
        /*0048*/ 	.byte	0x04, 0x17
        /*004a*/ 	.short	(.L_79 - .L_78)
.L_78:
        /*004c*/ 	.word	0x00000000
        /*0050*/ 	.short	0x0000
        /*0052*/ 	.short	0x0000
        /*0054*/ 	.byte	0x00, 0xf5, 0x21, 0x00


	//----- nvinfo : EIATTR_SPARSE_MMA_MASK
	.align		4
.L_79:
        /*0058*/ 	.byte	0x03, 0x50
        /*005a*/ 	.short	0x0000


	//----- nvinfo : EIATTR_MAXREG_COUNT
	.align		4
        /*005c*/ 	.byte	0x03, 0x1b
        /*005e*/ 	.short	0x00ff


	//----- nvinfo : EIATTR_MERCURY_ISA_VERSION
	.align		4
        /*0060*/ 	.byte	0x03, 0x5f
        /*0062*/ 	.short	0x0101


	//----- nvinfo : EIATTR_VRC_CTA_INIT_COUNT
	.align		4
        /*0064*/ 	.byte	0x02, 0x4a
	.zero		1
	.zero		1


	//----- nvinfo : EIATTR_EXIT_INSTR_OFFSETS
	.align		4
        /*0068*/ 	.byte	0x04, 0x1c
        /*006a*/ 	.short	(.L_81 - .L_80)


	//   ....[0]....
.L_80:
        /*006c*/ 	.word	0x00000070


	//   ....[1]....
        /*0070*/ 	.word	0x00000aa0


	//----- nvinfo : EIATTR_CBANK_PARAM_SIZE
	.align		4
.L_81:
        /*0074*/ 	.byte	0x03, 0x19
        /*0076*/ 	.short	0x0020


	//----- nvinfo : EIATTR_PARAM_CBANK
	.align		4
        /*0078*/ 	.byte	0x04, 0x0a
        /*007a*/ 	.short	(.L_83 - .L_82)
	.align		4
.L_82:
        /*007c*/ 	.word	index@(.nv.constant0._Z36multiply_matrix_and_vector_on_devicePfS_S_ii)
        /*0080*/ 	.short	0x0380
        /*0082*/ 	.short	0x0020


	//----- nvinfo : EIATTR_SW_WAR
	.align		4
.L_83:
        /*0084*/ 	.byte	0x04, 0x36
        /*0086*/ 	.short	(.L_85 - .L_84)
.L_84:
        /*0088*/ 	.word	0x00000008
.L_85:


//--------------------- .nv.info._Z36multiply_vector_and_scalar_on_devicePfS_fi --------------------------
	.section	.nv.info._Z36multiply_vector_and_scalar_on_devicePfS_fi,"",@"SHT_CUDA_INFO"
	.sectionflags	@""
	.align	4


	//----- nvinfo : EIATTR_CUDA_API_VERSION
	.align		4
        /*0000*/ 	.byte	0x04, 0x37
        /*0002*/ 	.short	(.L_87 - .L_86)
.L_86:
        /*0004*/ 	.word	0x00000082


	//----- nvinfo : EIATTR_KPARAM_INFO
	.align		4
.L_87:
        /*0008*/ 	.byte	0x04, 0x17
        /*000a*/ 	.short	(.L_89 - .L_88)
.L_88:
        /*000c*/ 	.word	0x00000000
        /*0010*/ 	.short	0x0003
        /*0012*/ 	.short	0x0014
        /*0014*/ 	.byte	0x00, 0xf0, 0x11, 0x00


	//----- nvinfo : EIATTR_KPARAM_INFO
	.align		4
.L_89:
        /*0018*/ 	.byte	0x04, 0x17
        /*001a*/ 	.short	(.L_91 - .L_90)
.L_90:
        /*001c*/ 	.word	0x00000000
        /*0020*/ 	.short	0x0002
        /*0022*/ 	.short	0x0010
        /*0024*/ 	.byte	0x00, 0xf0, 0x11, 0x00


	//----- nvinfo : EIATTR_KPARAM_INFO
	.align		4
.L_91:
        /*0028*/ 	.byte	0x04, 0x17
        /*002a*/ 	.short	(.L_93 - .L_92)
.L_92:
        /*002c*/ 	.word	0x00000000
        /*0030*/ 	.short	0x0001
        /*0032*/ 	.short	0x0008
        /*0034*/ 	.byte	0x00, 0xf5, 0x21, 0x00


	//----- nvinfo : EIATTR_KPARAM_INFO
	.align		4
.L_93:
        /*0038*/ 	.byte	0x04, 0x17
        /*003a*/ 	.short	(.L_95 - .L_94)
.L_94:
        /*003c*/ 	.word	0x00000000
        /*0040*/ 	.short	0x0000
        /*0042*/ 	.short	0x0000
        /*0044*/ 	.byte	0x00, 0xf5, 0x21, 0x00


	//----- nvinfo : EIATTR_SPARSE_MMA_MASK
	.align		4
.L_95:
        /*0048*/ 	.byte	0x03, 0x50
        /*004a*/ 	.short	0x0000


	//----- nvinfo : EIATTR_MAXREG_COUNT
	.align		4
        /*004c*/ 	.byte	0x03, 0x1b
        /*004e*/ 	.short	0x00ff


	//----- nvinfo : EIATTR_MERCURY_ISA_VERSION
	.align		4
        /*0050*/ 	.byte	0x03, 0x5f
        /*0052*/ 	.short	0x0101


	//----- nvinfo : EIATTR_VRC_CTA_INIT_COUNT
	.align		4
        /*0054*/ 	.byte	0x02, 0x4a
	.zero		1
	.zero		1


	//----- nvinfo : EIATTR_EXIT_INSTR_OFFSETS
	.align		4
        /*0058*/ 	.byte	0x04, 0x1c
        /*005a*/ 	.short	(.L_97 - .L_96)


	//   ....[0]....
.L_96:
        /*005c*/ 	.word	0x00000070


	//   ....[1]....
        /*0060*/ 	.word	0x00000110


	//----- nvinfo : EIATTR_CBANK_PARAM_SIZE
	.align		4
.L_97:
        /*0064*/ 	.byte	0x03, 0x19
        /*0066*/ 	.short	0x0018


	//----- nvinfo : EIATTR_PARAM_CBANK
	.align		4
        /*0068*/ 	.byte	0x04, 0x0a
        /*006a*/ 	.short	(.L_99 - .L_98)
	.align		4
.L_98:
        /*006c*/ 	.word	index@(.nv.constant0._Z36multiply_vector_and_scalar_on_devicePfS_fi)
        /*0070*/ 	.short	0x0380
        /*0072*/ 	.short	0x0018


	//----- nvinfo : EIATTR_SW_WAR
	.align		4
.L_99:
        /*0074*/ 	.byte	0x04, 0x36
        /*0076*/ 	.short	(.L_101 - .L_100)
.L_100:
        /*0078*/ 	.word	0x00000008
.L_101:


//--------------------- .nv.info._Z36subtract_vector_and_vector_on_devicePfS_S_i --------------------------
	.section	.nv.info._Z36subtract_vector_and_vector_on_devicePfS_S_i,"",@"SHT_CUDA_INFO"
	.sectionflags	@""
	.align	4


	//----- nvinfo : EIATTR_CUDA_API_VERSION
	.align		4
        /*0000*/ 	.byte	0x04, 0x37
        /*0002*/ 	.short	(.L_103 - .L_102)
.L_102:
        /*0004*/ 	.word	0x00000082


	//----- nvinfo : EIATTR_KPARAM_INFO
	.align		4
.L_103:
        /*0008*/ 	.byte	0x04, 0x17
        /*000a*/ 	.short	(.L_105 - .L_104)
.L_104:
        /*000c*/ 	.word	0x00000000
        /*0010*/ 	.short	0x0003
        /*0012*/ 	.short	0x0018
        /*0014*/ 	.byte	0x00, 0xf0, 0x11, 0x00


	//----- nvinfo : EIATTR_KPARAM_INFO
	.align		4
.L_105:
        /*0018*/ 	.byte	0x04, 0x17
        /*001a*/ 	.short	(.L_107 - .L_106)
.L_106:
        /*001c*/ 	.word	0x00000000
        /*0020*/ 	.short	0x0002
        /*0022*/ 	.short	0x0010
        /*0024*/ 	.byte	0x00, 0xf5, 0x21, 0x00


	//----- nvinfo : EIATTR_KPARAM_INFO
	.align		4
.L_107:
        /*0028*/ 	.byte	0x04, 0x17
        /*002a*/ 	.short	(.L_109 - .L_108)
.L_108:
        /*002c*/ 	.word	0x00000000
        /*0030*/ 	.short	0x0001
        /*0032*/ 	.short	0x0008
        /*0034*/ 	.byte	0x00, 0xf5, 0x21, 0x00


	//----- nvinfo : EIATTR_KPARAM_INFO
	.align		4
.L_109:
        /*0038*/ 	.byte	0x04, 0x17
        /*003a*/ 	.short	(.L_111 - .L_110)
.L_110:
        /*003c*/ 	.word	0x00000000
        /*0040*/ 	.short	0x0000
        /*0042*/ 	.short	0x0000
        /*0044*/ 	.byte	0x00, 0xf5, 0x21, 0x00


	//----- nvinfo : EIATTR_SPARSE_MMA_MASK
	.align		4
.L_111:
        /*0048*/ 	.byte	0x03, 0x50
        /*004a*/ 	.short	0x0000


	//----- nvinfo : EIATTR_MAXREG_COUNT
	.align		4
        /*004c*/ 	.byte	0x03, 0x1b
        /*004e*/ 	.short	0x00ff


	//----- nvinfo : EIATTR_MERCURY_ISA_VERSION
	.align		4
        /*0050*/ 	.byte	0x03, 0x5f
        /*0052*/ 	.short	0x0101


	//----- nvinfo : EIATTR_VRC_CTA_INIT_COUNT
	.align		4
        /*0054*/ 	.byte	0x02, 0x4a
	.zero		1
	.zero		1


	//----- nvinfo : EIATTR_EXIT_INSTR_OFFSETS
	.align		4
        /*0058*/ 	.byte	0x04, 0x1c
        /*005a*/ 	.short	(.L_113 - .L_112)


	//   ....[0]....
.L_112:
        /*005c*/ 	.word	0x00000070


	//   ....[1]....
        /*0060*/ 	.word	0x00000130


	//----- nvinfo : EIATTR_CBANK_PARAM_SIZE
	.align		4
.L_113:
        /*0064*/ 	.byte	0x03, 0x19
        /*0066*/ 	.short	0x001c


	//----- nvinfo : EIATTR_PARAM_CBANK
	.align		4
        /*0068*/ 	.byte	0x04, 0x0a
        /*006a*/ 	.short	(.L_115 - .L_114)
	.align		4
.L_114:
        /*006c*/ 	.word	index@(.nv.constant0._Z36subtract_vector_and_vector_on_devicePfS_S_i)
        /*0070*/ 	.short	0x0380
        /*0072*/ 	.short	0x001c


	//----- nvinfo : EIATTR_SW_WAR
	.align		4
.L_115:
        /*0074*/ 	.byte	0x04, 0x36
        /*0076*/ 	.short	(.L_117 - .L_116)
.L_116:
        /*0078*/ 	.word	0x00000008
.L_117:


//--------------------- .nv.info._Z28vectorized_sigmoid_on_devicePfS_i --------------------------
	.section	.nv.info._Z28vectorized_sigmoid_on_devicePfS_i,"",@"SHT_CUDA_INFO"
	.sectionflags	@""
	.align	4


	//----- nvinfo : EIATTR_CUDA_API_VERSION
	.align		4
        /*0000*/ 	.byte	0x04, 0x37
        /*0002*/ 	.short	(.L_119 - .L_118)
.L_118:
        /*0004*/ 	.word	0x00000082


	//----- nvinfo : EIATTR_KPARAM_INFO
	.align		4
.L_119:
        /*0008*/ 	.byte	0x04, 0x17
        /*000a*/ 	.short	(.L_121 - .L_120)
.L_120:
        /*000c*/ 	.word	0x00000000
        /*0010*/ 	.short	0x0002
        /*0012*/ 	.short	0x0010
        /*0014*/ 	.byte	0x00, 0xf0, 0x11, 0x00


	//----- nvinfo : EIATTR_KPARAM_INFO
	.align		4
.L_121:
        /*0018*/ 	.byte	0x04, 0x17
        /*001a*/ 	.short	(.L_123 - .L_122)
.L_122:
        /*001c*/ 	.word	0x00000000
        /*0020*/ 	.short	0x0001
        /*0022*/ 	.short	0x0008
        /*0024*/ 	.byte	0x00, 0xf5, 0x21, 0x00


	//----- nvinfo : EIATTR_KPARAM_INFO
	.align		4
.L_123:
        /*0028*/ 	.byte	0x04, 0x17
        /*002a*/ 	.short	(.L_125 - .L_124)
.L_124:
        /*002c*/ 	.word	0x00000000
        /*0030*/ 	.short	0x0000
        /*0032*/ 	.short	0x0000
        /*0034*/ 	.byte	0x00, 0xf5, 0x21, 0x00


	//----- nvinfo : EIATTR_SPARSE_MMA_MASK
	.align		4
.L_125:
        /*0038*/ 	.byte	0x03, 0x50
        /*003a*/ 	.short	0x0000


	//----- nvinfo : EIATTR_MAXREG_COUNT
	.align		4
        /*003c*/ 	.byte	0x03, 0x1b
        /*003e*/ 	.short	0x00ff


	//----- nvinfo : EIATTR_MERCURY_ISA_VERSION
	.align		4
        /*0040*/ 	.byte	0x03, 0x5f
        /*0042*/ 	.short	0x0101


	//----- nvinfo : EIATTR_VRC_CTA_INIT_COUNT
	.align		4
        /*0044*/ 	.byte	0x02, 0x4a
	.zero		1
	.zero		1


	//----- nvinfo : EIATTR_EXIT_INSTR_OFFSETS
	.align		4
        /*0048*/ 	.byte	0x04, 0x1c
        /*004a*/ 	.short	(.L_127 - .L_126)


	//   ....[0]....
.L_126:
        /*004c*/ 	.word	0x00000070


	//   ....[1]....
        /*0050*/ 	.word	0x00000260


	//----- nvinfo : EIATTR_CRS_STACK_SIZE
	.align		4
.L_127:
        /*0054*/ 	.byte	0x04, 0x1e
        /*0056*/ 	.short	(.L_129 - .L_128)
.L_128:
        /*0058*/ 	.word	0x00000000


	//----- nvinfo : EIATTR_CBANK_PARAM_SIZE
	.align		4
.L_129:
        /*005c*/ 	.byte	0x03, 0x19
        /*005e*/ 	.short	0x0014


	//----- nvinfo : EIATTR_PARAM_CBANK
	.align		4
        /*0060*/ 	.byte	0x04, 0x0a
        /*0062*/ 	.short	(.L_131 - .L_130)
	.align		4
.L_130:
        /*0064*/ 	.word	index@(.nv.constant0._Z28vectorized_sigmoid_on_devicePfS_i)
        /*0068*/ 	.short	0x0380
        /*006a*/ 	.short	0x0014


	//----- nvinfo : EIATTR_SW_WAR
	.align		4
.L_131:
        /*006c*/ 	.byte	0x04, 0x36
        /*006e*/ 	.short	(.L_133 - .L_132)
.L_132:
        /*0070*/ 	.word	0x00000008
.L_133:


//--------------------- .nv.callgraph             --------------------------
	.section	.nv.callgraph,"",@"SHT_CUDA_CALLGRAPH"
	.align	4
	.sectionentsize	8
	.align		4
        /*0000*/ 	.word	0x00000000
	.align		4
        /*0004*/ 	.word	0xffffffff
	.align		4
        /*0008*/ 	.word	0x00000000
	.align		4
        /*000c*/ 	.word	0xfffffffe
	.align		4
        /*0010*/ 	.word	0x00000000
	.align		4
        /*0014*/ 	.word	0xfffffffd
	.align		4
        /*0018*/ 	.word	0x00000000
	.align		4
        /*001c*/ 	.word	0xfffffffc


//--------------------- .text._Z17predict_on_devicePfS_i --------------------------
	.section	.text._Z17predict_on_devicePfS_i,"ax",@progbits
	.align	128
        .global         _Z17predict_on_devicePfS_i
        .type           _Z17predict_on_devicePfS_i,@function
        .size           _Z17predict_on_devicePfS_i,(.L_x_20 - _Z17predict_on_devicePfS_i)
        .other          _Z17predict_on_devicePfS_i,@"STO_CUDA_ENTRY STV_DEFAULT"
_Z17predict_on_devicePfS_i:
.text._Z17predict_on_devicePfS_i:
[----:B------:R-:W-:Y:S01]  /*0000*/  LDC R1, c[0x0][0x37c] ;  /* 0x0000df00ff017b82 */ /* 0x000fe20000000800 */
[----:B------:R-:W0:Y:S07]  /*0010*/  S2R R0, SR_TID.X ;  /* 0x0000000000007919 */ /* 0x000e2e0000002100 */
[----:B------:R-:W0:Y:S01]  /*0020*/  S2UR UR4, SR_CTAID.X ;  /* 0x00000000000479c3 */ /* 0x000e220000002500 */
[----:B------:R-:W1:Y:S07]  /*0030*/  LDCU UR5, c[0x0][0x390] ;  /* 0x00007200ff0577ac */ /* 0x000e6e0008000800 */
[----:B------:R-:W0:Y:S02]  /*0040*/  LDC R7, c[0x0][0x360] ;  /* 0x0000d800ff077b82 */ /* 0x000e240000000800 */
[----:B0-----:R-:W-:-:S05]  /*0050*/  IMAD R7, R7, UR4, R0 ;  /* 0x0000000407077c24 */ /* 0x001fca000f8e0200 */
[----:B-1----:R-:W-:-:S13]  /*0060*/  ISETP.GE.AND P0, PT, R7, UR5, PT ;  /* 0x0000000507007c0c */ /* 0x002fda000bf06270 */
[----:B------:R-:W-:Y:S05]  /*0070*/  @P0 EXIT ;  /* 0x000000000000094d */ /* 0x000fea0003800000 */
[----:B------:R-:W0:Y:S01]  /*0080*/  LDC.64 R2, c[0x0][0x388] ;  /* 0x0000e200ff027b82 */ /* 0x000e220000000a00 */
[----:B------:R-:W1:Y:S01]  /*0090*/  LDCU.64 UR4, c[0x0][0x358] ;  /* 0x00006b00ff0477ac */ /* 0x000e620008000a00 */
[----:B0-----:R-:W-:-:S06]  /*00a0*/  IMAD.WIDE R2, R7, 0x4, R2 ;  /* 0x0000000407027825 */ /* 0x001fcc00078e0202 */
[----:B-1----:R-:W2:Y:S02]  /*00b0*/  LDG.E R2, desc[UR4][R2.64] ;  /* 0x0000000402027981 */ /* 0x002ea4000c1e1900 */
[----:B--2---:R-:W-:-:S13]  /*00c0*/  FSETP.GE.AND P0, PT, R2, 0.5, PT ;  /* 0x3f0000000200780b */ /* 0x004fda0003f06000 */
[----:B------:R-:W0:Y:S01]  /*00d0*/  @P0 LDC.64 R4, c[0x0][0x380] ;  /* 0x0000e000ff040b82 */ /* 0x000e220000000a00 */
[----:B------:R-:W-:Y:S01]  /*00e0*/  @P0 MOV R9, 0x3f800000 ;  /* 0x3f80000000090802 */ /* 0x000fe20000000f00 */
[----:B0-----:R-:W-:-:S05]  /*00f0*/  @P0 IMAD.WIDE R4, R7, 0x4, R4 ;  /* 0x0000000407040825 */ /* 0x001fca00078e0204 */
[----:B------:R0:W-:Y:S01]  /*0100*/  @P0 STG.E desc[UR4][R4.64], R9 ;  /* 0x0000000904000986 */ /* 0x0001e2000c101904 */
[----:B------:R-:W-:Y:S05]  /*0110*/  @P0 EXIT ;  /* 0x000000000000094d */ /* 0x000fea0003800000 */
[----:B------:R-:W1:Y:S02]  /*0120*/  LDC.64 R2, c[0x0][0x380] ;  /* 0x0000e000ff027b82 */ /* 0x000e640000000a00 */
[----:B-1----:R-:W-:-:S05]  /*0130*/  IMAD.WIDE R2, R7, 0x4, R2 ;  /* 0x0000000407027825 */ /* 0x002fca00078e0202 */
[----:B------:R-:W-:Y:S01]  /*0140*/  STG.E desc[UR4][R2.64], RZ ;  /* 0x000000ff02007986 */ /* 0x000fe2000c101904 */
[----:B------:R-:W-:Y:S05]  /*0150*/  EXIT ;  /* 0x000000000000794d */ /* 0x000fea0003800000 */
.L_x_0:
[----:B------:R-:W-:-:S00]  /*0160*/  BRA `(.L_x_0) ;  /* 0xfffffffc00fc7947 */ /* 0x000fc0000383ffff */
[----:B------:R-:W-:-:S00]  /*0170*/  NOP ;  /* 0x0000000000007918 */ /* 0x000fc00000000000 */
        /* <DEDUP_REMOVED lines=8> */
.L_x_20:


//--------------------- .text._Z26transpose_matrix_on_devicePfS_ii --------------------------
	.section	.text._Z26transpose_matrix_on_devicePfS_ii,"ax",@progbits
	.align	128
        .global         _Z26transpose_matrix_on_devicePfS_ii
        .type           _Z26transpose_matrix_on_devicePfS_ii,@function
        .size           _Z26transpose_matrix_on_devicePfS_ii,(.L_x_21 - _Z26transpose_matrix_on_devicePfS_ii)
        .other          _Z26transpose_matrix_on_devicePfS_ii,@"STO_CUDA_ENTRY STV_DEFAULT"
_Z26transpose_matrix_on_devicePfS_ii:
.text._Z26transpose_matrix_on_devicePfS_ii:
[----:B------:R-:W-:Y:S01]  /*0000*/  LDC R1, c[0x0][0x37c] ;  /* 0x0000df00ff017b82 */ /* 0x000fe20000000800 */
[----:B------:R-:W0:Y:S07]  /*0010*/  S2R R2, SR_TID.Y ;  /* 0x0000000000027919 */ /* 0x000e2e0000002200 */
[----:B------:R-:W1:Y:S01]  /*0020*/  LDC R0, c[0x0][0x360] ;  /* 0x0000d800ff007b82 */ /* 0x000e620000000800 */
[----:B------:R-:W2:Y:S01]  /*0030*/  LDCU.64 UR6, c[0x0][0x390] ;  /* 0x00007200ff0677ac */ /* 0x000ea20008000a00 */
[----:B------:R-:W1:Y:S06]  /*0040*/  S2R R3, SR_TID.X ;  /* 0x0000000000037919 */ /* 0x000e6c0000002100 */
[----:B------:R-:W0:Y:S08]  /*0050*/  S2UR UR5, SR_CTAID.Y ;  /* 0x00000000000579c3 */ /* 0x000e300000002600 */
[----:B------:R-:W0:Y:S08]  /*0060*/  LDC R7, c[0x0][0x364] ;  /* 0x0000d900ff077b82 */ /* 0x000e300000000800 */
[----:B------:R-:W1:Y:S01]  /*0070*/  S2UR UR4, SR_CTAID.X ;  /* 0x00000000000479c3 */ /* 0x000e620000002500 */
[----:B0-----:R-:W-:-:S05]  /*0080*/  IMAD R7, R7, UR5, R2 ;  /* 0x0000000507077c24 */ /* 0x001fca000f8e0202 */
[----:B--2---:R-:W-:Y:S01]  /*0090*/  ISETP.GE.AND P0, PT, R7, UR6, PT ;  /* 0x0000000607007c0c */ /* 0x004fe2000bf06270 */
[----:B-1----:R-:W-:-:S05]  /*00a0*/  IMAD R0, R0, UR4, R3 ;  /* 0x0000000400007c24 */ /* 0x002fca000f8e0203 */
[----:B------:R-:W-:-:S13]  /*00b0*/  ISETP.GE.OR P0, PT, R0, UR7, P0 ;  /* 0x0000000700007c0c */ /* 0x000fda0008706670 */
[----:B------:R-:W-:Y:S05]  /*00c0*/  @P0 EXIT ;  /* 0x000000000000094d */ /* 0x000fea0003800000 */
[----:B------:R-:W0:Y:S01]  /*00d0*/  LDC.64 R2, c[0x0][0x388] ;  /* 0x0000e200ff027b82 */ /* 0x000e220000000a00 */
[----:B------:R-:W1:Y:S01]  /*00e0*/  LDCU.64 UR4, c[0x0][0x358] ;  /* 0x00006b00ff0477ac */ /* 0x000e620008000a00 */
[----:B------:R-:W-:-:S04]  /*00f0*/  IMAD R5, R7, UR7, R0 ;  /* 0x0000000707057c24 */ /* 0x000fc8000f8e0200 */
[----:B0-----:R-:W-:Y:S02]  /*0100*/  IMAD.WIDE R2, R5, 0x4, R2 ;  /* 0x0000000405027825 */ /* 0x001fe400078e0202 */
[----:B------:R-:W0:Y:S04]  /*0110*/  LDC.64 R4, c[0x0][0x380] ;  /* 0x0000e000ff047b82 */ /* 0x000e280000000a00 */
[----:B-1----:R-:W2:Y:S01]  /*0120*/  LDG.E R3, desc[UR4][R2.64] ;  /* 0x0000000402037981 */ /* 0x002ea2000c1e1900 */
[----:B------:R-:W-:-:S04]  /*0130*/  IMAD R7, R0, UR6, R7 ;  /* 0x0000000600077c24 */ /* 0x000fc8000f8e0207 */
[----:B0-----:R-:W-:-:S05]  /*0140*/  IMAD.WIDE R4, R7, 0x4, R4 ;  /* 0x0000000407047825 */ /* 0x001fca00078e0204 */
[----:B--2---:R-:W-:Y:S01]  /*0150*/  STG.E desc[UR4][R4.64], R3 ;  /* 0x0000000304007986 */ /* 0x004fe2000c101904 */
[----:B------:R-:W-:Y:S05]  /*0160*/  EXIT ;  /* 0x000000000000794d */ /* 0x000fea0003800000 */
.L_x_1:
        /* <DEDUP_REMOVED lines=9> */
.L_x_21:


//--------------------- .text._Z36multiply_matrix_and_vector_on_devicePfS_S_ii --------------------------
	.section	.text._Z36multiply_matrix_and_vector_on_devicePfS_S_ii,"ax",@progbits
	.align	128
        .global         _Z36multiply_matrix_and_vector_on_devicePfS_S_ii
        .type           _Z36multiply_matrix_and_vector_on_devicePfS_S_ii,@function
        .size           _Z36multiply_matrix_and_vector_on_devicePfS_S_ii,(.L_x_22 - _Z36multiply_matrix_and_vector_on_devicePfS_S_ii)
        .other          _Z36multiply_matrix_and_vector_on_devicePfS_S_ii,@"STO_CUDA_ENTRY STV_DEFAULT"
_Z36multiply_matrix_and_vector_on_devicePfS_S_ii:
.text._Z36multiply_matrix_and_vector_on_devicePfS_S_ii:
        /* <DEDUP_REMOVED lines=8> */
[----:B------:R-:W0:Y:S01]  /*0080*/  LDCU UR8, c[0x0][0x39c] ;  /* 0x00007380ff0877ac */ /* 0x000e220008000800 */
[----:B------:R-:W-:Y:S01]  /*0090*/  HFMA2 R15, -RZ, RZ, 0, 0 ;  /* 0x00000000ff0f7431 */ /* 0x000fe200000001ff */
[----:B------:R-:W1:Y:S01]  /*00a0*/  LDCU.64 UR12, c[0x0][0x358] ;  /* 0x00006b00ff0c77ac */ /* 0x000e620008000a00 */
[----:B0-----:R-:W-:-:S09]  /*00b0*/  UISETP.GE.AND UP0, UPT, UR8, 0x1, UPT ;  /* 0x000000010800788c */ /* 0x001fd2000bf06270 */
[----:B-1----:R-:W-:Y:S05]  /*00c0*/  BRA.U !UP0, `(.L_x_2) ;  /* 0x0000000908687547 */ /* 0x002fea000b800000 */
[----:B------:R-:W-:Y:S02]  /*00d0*/  UISETP.GE.U32.AND UP1, UPT, UR8, 0x10, UPT ;  /* 0x000000100800788c */ /* 0x000fe4000bf26070 */
[----:B------:R-:W-:Y:S01]  /*00e0*/  IMAD R7, R0, UR8, RZ ;  /* 0x0000000800077c24 */ /* 0x000fe2000f8e02ff */
[----:B------:R-:W-:Y:S01]  /*00f0*/  ULOP3.LUT UR9, UR8, 0xf, URZ, 0xc0, !UPT ;  /* 0x0000000f08097892 */ /* 0x000fe2000f8ec0ff */
[----:B------:R-:W-:Y:S02]  /*0100*/  MOV R8, RZ ;  /* 0x000000ff00087202 */ /* 0x000fe40000000f00 */
[----:B------:R-:W-:Y:S01]  /*0110*/  MOV R15, RZ ;  /* 0x000000ff000f7202 */ /* 0x000fe20000000f00 */
[----:B------:R-:W-:Y:S02]  /*0120*/  UISETP.NE.AND UP0, UPT, UR9, URZ, UPT ;  /* 0x000000ff0900728c */ /* 0x000fe4000bf05270 */
[----:B------:R-:W-:Y:S09]  /*0130*/  BRA.U !UP1, `(.L_x_3) ;  /* 0x0000000509187547 */ /* 0x000ff2000b800000 */
[----:B------:R-:W0:Y:S01]  /*0140*/  LDCU.64 UR4, c[0x0][0x390] ;  /* 0x00007200ff0477ac */ /* 0x000e220008000a00 */
[----:B------:R-:W-:Y:S02]  /*0150*/  MOV R15, RZ ;  /* 0x000000ff000f7202 */ /* 0x000fe40000000f00 */
[----:B------:R-:W-:Y:S01]  /*0160*/  MOV R6, R7 ;  /* 0x0000000700067202 */ /* 0x000fe20000000f00 */
[----:B------:R-:W1:Y:S01]  /*0170*/  LDCU.64 UR6, c[0x0][0x388] ;  /* 0x00007100ff0677ac */ /* 0x000e620008000a00 */
[----:B------:R-:W-:-:S04]  /*0180*/  ULOP3.LUT UR10, UR8, 0x7ffffff0, URZ, 0xc0, !UPT ;  /* 0x7ffffff0080a7892 */ /* 0x000fc8000f8ec0ff */
[----:B------:R-:W-:Y:S02]  /*0190*/  UIADD3 UR11, UPT, UPT, -UR10, URZ, URZ ;  /* 0x000000ff0a0b7290 */ /* 0x000fe4000fffe1ff */
[----:B------:R-:W-:Y:S01]  /*01a0*/  MOV R8, UR10 ;  /* 0x0000000a00087c02 */ /* 0x000fe20008000f00 */
[----:B0-----:R-:W-:-:S04]  /*01b0*/  UIADD3 UR4, UP2, UPT, UR4, 0x20, URZ ;  /* 0x0000002004047890 */ /* 0x001fc8000ff5e0ff */
[----:B------:R-:W-:Y:S02]  /*01c0*/  UIADD3.X UR5, UPT, UPT, URZ, UR5, URZ, UP2, !UPT ;  /* 0x00000005ff057290 */ /* 0x000fe400097fe4ff */
[----:B-1----:R-:W-:Y:S01]  /*01d0*/  UIADD3 UR6, UP1, UPT, UR6, 0x20, URZ ;  /* 0x0000002006067890 */ /* 0x002fe2000ff3e0ff */
[----:B------:R-:W-:-:S03]  /*01e0*/  MOV R2, UR4 ;  /* 0x0000000400027c02 */ /* 0x000fc60008000f00 */
[----:B------:R-:W-:Y:S01]  /*01f0*/  MOV R3, UR5 ;  /* 0x0000000500037c02 */ /* 0x000fe20008000f00 */
[----:B------:R-:W-:-:S12]  /*0200*/  UIADD3.X UR7, UPT, UPT, URZ, UR7, URZ, UP1, !UPT ;  /* 0x00000007ff077290 */ /* 0x000fd80008ffe4ff */
.L_x_4:
[----:B------:R-:W-:Y:S01]  /*0210*/  MOV R4, UR6 ;  /* 0x0000000600047c02 */ /* 0x000fe20008000f00 */
[----:B------:R-:W2:Y:S01]  /*0220*/  LDG.E R17, desc[UR12][R2.64+-0x20] ;  /* 0xffffe00c02117981 */ /* 0x000ea2000c1e1900 */
[----:B------:R-:W-:-:S03]  /*0230*/  MOV R5, UR7 ;  /* 0x0000000700057c02 */ /* 0x000fc60008000f00 */
[----:B------:R-:W3:Y:S01]  /*0240*/  LDG.E R25, desc[UR12][R2.64+-0x1c] ;  /* 0xffffe40c02197981 */ /* 0x000ee2000c1e1900 */
[----:B------:R-:W-:-:S03]  /*0250*/  IMAD.WIDE R4, R6, 0x4, R4 ;  /* 0x0000000406047825 */ /* 0x000fc600078e0204 */
[----:B------:R-:W4:Y:S04]  /*0260*/  LDG.E R19, desc[UR12][R2.64+-0x18] ;  /* 0xffffe80c02137981 */ /* 0x000f28000c1e1900 */
[----:B------:R-:W2:Y:S04]  /*0270*/  LDG.E R16, desc[UR12][R4.64+-0x20] ;  /* 0xffffe00c04107981 */ /* 0x000ea8000c1e1900 */
[----:B------:R-:W3:Y:S04]  /*0280*/  LDG.E R18, desc[UR12][R4.64+-0x1c] ;  /* 0xffffe40c04127981 */ /* 0x000ee8000c1e1900 */
[----:B------:R-:W4:Y:S04]  /*0290*/  LDG.E R20, desc[UR12][R4.64+-0x18] ;  /* 0xffffe80c04147981 */ /* 0x000f28000c1e1900 */
[----:B------:R-:W5:Y:S04]  /*02a0*/  LDG.E R22, desc[UR12][R2.64+-0x14] ;  /* 0xffffec0c02167981 */ /* 0x000f68000c1e1900 */
        /* <DEDUP_REMOVED lines=8> */
[----:B------:R-:W5:Y:S01]  /*0330*/  LDG.E R14, desc[UR12][R4.64+-0x4] ;  /* 0xfffffc0c040e7981 */ /* 0x000f62000c1e1900 */
[----:B--2---:R-:W-:-:S03]  /*0340*/  FFMA R17, R16, R17, R15 ;  /* 0x0000001110117223 */ /* 0x004fc6000000000f */
[----:B------:R-:W2:Y:S04]  /*0350*/  LDG.E R15, desc[UR12][R2.64] ;  /* 0x0000000c020f7981 */ /* 0x000ea8000c1e1900 */
[----:B------:R-:W2:Y:S01]  /*0360*/  LDG.E R16, desc[UR12][R4.64] ;  /* 0x0000000c04107981 */ /* 0x000ea2000c1e1900 */
[----:B---3--:R-:W-:-:S03]  /*0370*/  FFMA R25, R18, R25, R17 ;  /* 0x0000001912197223 */ /* 0x008fc60000000011 */
[----:B------:R-:W3:Y:S01]  /*0380*/  LDG.E R17, desc[UR12][R2.64+0x4] ;  /* 0x0000040c02117981 */ /* 0x000ee2000c1e1900 */
[----:B----4-:R-:W-:-:S03]  /*0390*/  FFMA R26, R20, R19, R25 ;  /* 0x00000013141a7223 */ /* 0x010fc60000000019 */
[----:B------:R-:W3:Y:S04]  /*03a0*/  LDG.E R18, desc[UR12][R4.64+0x4] ;  /* 0x0000040c04127981 */ /* 0x000ee8000c1e1900 */
[----:B------:R-:W4:Y:S01]  /*03b0*/  LDG.E R20, desc[UR12][R2.64+0x8] ;  /* 0x0000080c02147981 */ /* 0x000f22000c1e1900 */
[----:B-----5:R-:W-:-:S03]  /*03c0*/  FFMA R25, R21, R22, R26 ;  /* 0x0000001615197223 */ /* 0x020fc6000000001a */
[----:B------:R-:W4:Y:S04]  /*03d0*/  LDG.E R19, desc[UR12][R4.64+0x8] ;  /* 0x0000080c04137981 */ /* 0x000f28000c1e1900 */
[----:B------:R-:W5:Y:S01]  /*03e0*/  LDG.E R22, desc[UR12][R2.64+0xc] ;  /* 0x00000c0c02167981 */ /* 0x000f62000c1e1900 */
[----:B------:R-:W-:-:S03]  /*03f0*/  FFMA R25, R24, R23, R25 ;  /* 0x0000001718197223 */ /* 0x000fc60000000019 */
[----:B------:R-:W5:Y:S04]  /*0400*/  LDG.E R21, desc[UR12][R4.64+0xc] ;  /* 0x00000c0c04157981 */ /* 0x000f68000c1e1900 */
[----:B------:R-:W5:Y:S01]  /*0410*/  LDG.E R24, desc[UR12][R2.64+0x10] ;  /* 0x0000100c02187981 */ /* 0x000f62000c1e1900 */
[----:B------:R-:W-:-:S03]  /*0420*/  FFMA R25, R10, R9, R25 ;  /* 0x000000090a197223 */ /* 0x000fc60000000019 */
[----:B------:R-:W5:Y:S04]  /*0430*/  LDG.E R23, desc[UR12][R4.64+0x10] ;  /* 0x0000100c04177981 */ /* 0x000f68000c1e1900 */
[----:B------:R-:W5:Y:S01]  /*0440*/  LDG.E R10, desc[UR12][R2.64+0x14] ;  /* 0x0000140c020a7981 */ /* 0x000f62000c1e1900 */
[----:B------:R-:W-:-:S03]  /*0450*/  FFMA R27, R12, R11, R25 ;  /* 0x0000000b0c1b7223 */ /* 0x000fc60000000019 */
[----:B------:R-:W5:Y:S04]  /*0460*/  LDG.E R9, desc[UR12][R4.64+0x14] ;  /* 0x0000140c04097981 */ /* 0x000f68000c1e1900 */
[----:B------:R-:W5:Y:S04]  /*0470*/  LDG.E R11, desc[UR12][R2.64+0x18] ;  /* 0x0000180c020b7981 */ /* 0x000f68000c1e1900 */
[----:B------:R-:W5:Y:S04]  /*0480*/  LDG.E R12, desc[UR12][R4.64+0x18] ;  /* 0x0000180c040c7981 */ /* 0x000f68000c1e1900 */
[----:B------:R-:W5:Y:S04]  /*0490*/  LDG.E R25, desc[UR12][R4.64+0x1c] ;  /* 0x00001c0c04197981 */ /* 0x000f68000c1e1900 */
[----:B------:R0:W5:Y:S01]  /*04a0*/  LDG.E R26, desc[UR12][R2.64+0x1c] ;  /* 0x00001c0c021a7981 */ /* 0x000162000c1e1900 */
[----:B------:R-:W-:Y:S01]  /*04b0*/  FFMA R13, R14, R13, R27 ;  /* 0x0000000d0e0d7223 */ /* 0x000fe2000000001b */
[----:B------:R-:W-:-:S04]  /*04c0*/  UIADD3 UR11, UPT, UPT, UR11, 0x10, URZ ;  /* 0x000000100b0b7890 */ /* 0x000fc8000fffe0ff */
[----:B------:R-:W-:Y:S01]  /*04d0*/  UISETP.NE.AND UP1, UPT, UR11, URZ, UPT ;  /* 0x000000ff0b00728c */ /* 0x000fe2000bf25270 */
[----:B0-----:R-:W-:Y:S02]  /*04e0*/  IADD3 R2, P0, PT, R2, 0x40, RZ ;  /* 0x0000004002027810 */ /* 0x001fe40007f1e0ff */
[----:B------:R-:W-:Y:S02]  /*04f0*/  IADD3 R6, PT, PT, R6, 0x10, RZ ;  /* 0x0000001006067810 */ /* 0x000fe40007ffe0ff */
[----:B------:R-:W-:Y:S01]  /*0500*/  IADD3.X R3, PT, PT, RZ, R3, RZ, P0, !PT ;  /* 0x00000003ff037210 */ /* 0x000fe200007fe4ff */
[----:B--2---:R-:W-:-:S04]  /*0510*/  FFMA R13, R16, R15, R13 ;  /* 0x0000000f100d7223 */ /* 0x004fc8000000000d */
[----:B---3--:R-:W-:-:S04]  /*0520*/  FFMA R18, R18, R17, R13 ;  /* 0x0000001112127223 */ /* 0x008fc8000000000d */
[----:B----4-:R-:W-:-:S04]  /*0530*/  FFMA R18, R19, R20, R18 ;  /* 0x0000001413127223 */ /* 0x010fc80000000012 */
[----:B-----5:R-:W-:-:S04]  /*0540*/  FFMA R18, R21, R22, R18 ;  /* 0x0000001615127223 */ /* 0x020fc80000000012 */
[----:B------:R-:W-:-:S04]  /*0550*/  FFMA R18, R23, R24, R18 ;  /* 0x0000001817127223 */ /* 0x000fc80000000012 */
[----:B------:R-:W-:-:S04]  /*0560*/  FFMA R9, R9, R10, R18 ;  /* 0x0000000a09097223 */ /* 0x000fc80000000012 */
[----:B------:R-:W-:-:S04]  /*0570*/  FFMA R12, R12, R11, R9 ;  /* 0x0000000b0c0c7223 */ /* 0x000fc80000000009 */
[----:B------:R-:W-:Y:S01]  /*0580*/  FFMA R15, R25, R26, R12 ;  /* 0x0000001a190f7223 */ /* 0x000fe2000000000c */
[----:B------:R-:W-:Y:S06]  /*0590*/  BRA.U UP1, `(.L_x_4) ;  /* 0xfffffffd011c7547 */ /* 0x000fec000b83ffff */
.L_x_3:
[----:B------:R-:W-:Y:S05]  /*05a0*/  BRA.U !UP0, `(.L_x_2) ;  /* 0x0000000508307547 */ /* 0x000fea000b800000 */
[----:B------:R-:W-:Y:S02]  /*05b0*/  UISETP.GE.U32.AND UP0, UPT, UR9, 0x8, UPT ;  /* 0x000000080900788c */ /* 0x000fe4000bf06070 */
[----:B------:R-:W-:-:S04]  /*05c0*/  ULOP3.LUT UR5, UR8, 0x7, URZ, 0xc0, !UPT ;  /* 0x0000000708057892 */ /* 0x000fc8000f8ec0ff */
[----:B------:R-:W-:-:S03]  /*05d0*/  UISETP.NE.AND UP1, UPT, UR5, URZ, UPT ;  /* 0x000000ff0500728c */ /* 0x000fc6000bf25270 */
[----:B------:R-:W-:Y:S08]  /*05e0*/  BRA.U !UP0, `(.L_x_5) ;  /* 0x0000000108787547 */ /* 0x000ff0000b800000 */
[----:B------:R-:W0:Y:S01]  /*05f0*/  LDC.64 R2, c[0x0][0x388] ;  /* 0x0000e200ff027b82 */ /* 0x000e220000000a00 */
[----:B------:R-:W-:-:S07]  /*0600*/  IADD3 R9, PT, PT, R7, R8, RZ ;  /* 0x0000000807097210 */ /* 0x000fce0007ffe0ff */
[----:B------:R-:W1:Y:S01]  /*0610*/  LDC.64 R4, c[0x0][0x390] ;  /* 0x0000e400ff047b82 */ /* 0x000e620000000a00 */
[----:B0-----:R-:W-:-:S05]  /*0620*/  IMAD.WIDE R2, R9, 0x4, R2 ;  /* 0x0000000409027825 */ /* 0x001fca00078e0202 */
[----:B------:R-:W2:Y:S01]  /*0630*/  LDG.E R10, desc[UR12][R2.64] ;  /* 0x0000000c020a7981 */ /* 0x000ea2000c1e1900 */
[----:B-1----:R-:W-:-:S03]  /*0640*/  IMAD.WIDE.U32 R4, R8, 0x4, R4 ;  /* 0x0000000408047825 */ /* 0x002fc600078e0004 */
[----:B------:R-:W3:Y:S04]  /*0650*/  LDG.E R13, desc[UR12][R2.64+0x4] ;  /* 0x0000040c020d7981 */ /* 0x000ee8000c1e1900 */
[----:B------:R-:W2:Y:S04]  /*0660*/  LDG.E R11, desc[UR12][R4.64] ;  /* 0x0000000c040b7981 */ /* 0x000ea8000c1e1900 */
[----:B------:R-:W3:Y:S04]  /*0670*/  LDG.E R12, desc[UR12][R4.64+0x4] ;  /* 0x0000040c040c7981 */ /* 0x000ee8000c1e1900 */
[----:B------:R-:W4:Y:S04]  /*0680*/  LDG.E R17, desc[UR12][R2.64+0x8] ;  /* 0x0000080c02117981 */ /* 0x000f28000c1e1900 */
        /* <DEDUP_REMOVED lines=11> */
[----:B------:R-:W-:Y:S01]  /*0740*/  IADD3 R8, PT, PT, R8, 0x8, RZ ;  /* 0x0000000808087810 */ /* 0x000fe20007ffe0ff */
[----:B--2---:R-:W-:-:S04]  /*0750*/  FFMA R10, R10, R11, R15 ;  /* 0x0000000b0a0a7223 */ /* 0x004fc8000000000f */
[----:B---3--:R-:W-:-:S04]  /*0760*/  FFMA R10, R13, R12, R10 ;  /* 0x0000000c0d0a7223 */ /* 0x008fc8000000000a */
[----:B----4-:R-:W-:-:S04]  /*0770*/  FFMA R10, R17, R14, R10 ;  /* 0x0000000e110a7223 */ /* 0x010fc8000000000a */
[----:B-----5:R-:W-:-:S04]  /*0780*/  FFMA R10, R19, R16, R10 ;  /* 0x00000010130a7223 */ /* 0x020fc8000000000a */
[----:B------:R-:W-:-:S04]  /*0790*/  FFMA R10, R21, R18, R10 ;  /* 0x00000012150a7223 */ /* 0x000fc8000000000a */
[----:B------:R-:W-:-:S04]  /*07a0*/  FFMA R23, R23, R20, R10 ;  /* 0x0000001417177223 */ /* 0x000fc8000000000a */
[----:B------:R-:W-:-:S04]  /*07b0*/  FFMA R6, R6, R9, R23 ;  /* 0x0000000906067223 */ /* 0x000fc80000000017 */
[----:B------:R-:W-:-:S07]  /*07c0*/  FFMA R15, R25, R22, R6 ;  /* 0x00000016190f7223 */ /* 0x000fce0000000006 */
.L_x_5:
        /* <DEDUP_REMOVED lines=17> */
[----:B------:R-:W5:Y:S01]  /*08e0*/  LDG.E R14, desc[UR12][R4.64+0xc] ;  /* 0x00000c0c040e7981 */ /* 0x000f62000c1e1900 */
[----:B------:R-:W-:Y:S01]  /*08f0*/  IADD3 R8, PT, PT, R8, 0x4, RZ ;  /* 0x0000000408087810 */ /* 0x000fe20007ffe0ff */
[----:B--2---:R-:W-:-:S04]  /*0900*/  FFMA R6, R6, R9, R15 ;  /* 0x0000000906067223 */ /* 0x004fc8000000000f */
[----:B---3--:R-:W-:-:S04]  /*0910*/  FFMA R6, R11, R10, R6 ;  /* 0x0000000a0b067223 */ /* 0x008fc80000000006 */
[----:B----4-:R-:W-:-:S04]  /*0920*/  FFMA R6, R13, R12, R6 ;  /* 0x0000000c0d067223 */ /* 0x010fc80000000006 */
[----:B-----5:R-:W-:-:S07]  /*0930*/  FFMA R15, R17, R14, R6 ;  /* 0x0000000e110f7223 */ /* 0x020fce0000000006 */
.L_x_6:
[----:B------:R-:W-:Y:S05]  /*0940*/  BRA.U !UP1, `(.L_x_2) ;  /* 0x0000000109487547 */ /* 0x000fea000b800000 */
[----:B------:R-:W0:Y:S01]  /*0950*/  LDC.64 R2, c[0x0][0x390] ;  /* 0x0000e400ff027b82 */ /* 0x000e220000000a00 */
[----:B------:R-:W-:Y:S01]  /*0960*/  IADD3 R7, PT, PT, R7, R8, RZ ;  /* 0x0000000807077210 */ /* 0x000fe20007ffe0ff */
[----:B------:R-:W-:-:S06]  /*0970*/  UIADD3 UR4, UPT, UPT, -UR4, URZ, URZ ;  /* 0x000000ff04047290 */ /* 0x000fcc000fffe1ff */
[----:B------:R-:W1:Y:S01]  /*0980*/  LDC.64 R10, c[0x0][0x388] ;  /* 0x0000e200ff0a7b82 */ /* 0x000e620000000a00 */
[----:B0-----:R-:W-:-:S03]  /*0990*/  IMAD.WIDE.U32 R2, R8, 0x4, R2 ;  /* 0x0000000408027825 */ /* 0x001fc600078e0002 */
[----:B------:R-:W-:Y:S02]  /*09a0*/  MOV R6, R2 ;  /* 0x0000000200067202 */ /* 0x000fe40000000f00 */
[----:B------:R-:W-:-:S07]  /*09b0*/  MOV R5, R3 ;  /* 0x0000000300057202 */ /* 0x000fce0000000f00 */
.L_x_7:
[----:B-1----:R-:W-:Y:S01]  /*09c0*/  IMAD.WIDE R2, R7, 0x4, R10 ;  /* 0x0000000407027825 */ /* 0x002fe200078e020a */
[----:B------:R-:W-:-:S05]  /*09d0*/  MOV R4, R6 ;  /* 0x0000000600047202 */ /* 0x000fca0000000f00 */
[----:B------:R-:W2:Y:S04]  /*09e0*/  LDG.E R2, desc[UR12][R2.64] ;  /* 0x0000000c02027981 */ /* 0x000ea8000c1e1900 */
[----:B------:R0:W2:Y:S01]  /*09f0*/  LDG.E R4, desc[UR12][R4.64] ;  /* 0x0000000c04047981 */ /* 0x0000a2000c1e1900 */
[----:B------:R-:W-:Y:S01]  /*0a00*/  UIADD3 UR4, UPT, UPT, UR4, 0x1, URZ ;  /* 0x0000000104047890 */ /* 0x000fe2000fffe0ff */
[----:B------:R-:W-:Y:S02]  /*0a10*/  IADD3 R6, P0, PT, R6, 0x4, RZ ;  /* 0x0000000406067810 */ /* 0x000fe40007f1e0ff */
[----:B------:R-:W-:Y:S01]  /*0a20*/  IADD3 R7, PT, PT, R7, 0x1, RZ ;  /* 0x0000000107077810 */ /* 0x000fe20007ffe0ff */
[----:B------:R-:W-:Y:S01]  /*0a30*/  UISETP.NE.AND UP0, UPT, UR4, URZ, UPT ;  /* 0x000000ff0400728c */ /* 0x000fe2000bf05270 */
[----:B0-----:R-:W-:Y:S01]  /*0a40*/  IADD3.X R5, PT, PT, RZ, R5, RZ, P0, !PT ;  /* 0x00000005ff057210 */ /* 0x001fe200007fe4ff */
[----:B--2---:R-:W-:-:S07]  /*0a50*/  FFMA R15, R2, R4, R15 ;  /* 0x00000004020f7223 */ /* 0x004fce000000000f */
[----:B------:R-:W-:Y:S05]  /*0a60*/  BRA.U UP0, `(.L_x_7) ;  /* 0xfffffffd00d47547 */ /* 0x000fea000b83ffff */
.L_x_2:
[----:B------:R-:W0:Y:S02]  /*0a70*/  LDC.64 R2, c[0x0][0x380] ;  /* 0x0000e000ff027b82 */ /* 0x000e240000000a00 */
[----:B0-----:R-:W-:-:S05]  /*0a80*/  IMAD.WIDE R2, R0, 0x4, R2 ;  /* 0x0000000400027825 */ /* 0x001fca00078e0202 */
[----:B------:R-:W-:Y:S01]  /*0a90*/  STG.E desc[UR12][R2.64], R15 ;  /* 0x0000000f02007986 */ /* 0x000fe2000c10190c */
[----:B------:R-:W-:Y:S05]  /*0aa0*/  EXIT ;  /* 0x000000000000794d */ /* 0x000fea0003800000 */
.L_x_8:
        /* <DEDUP_REMOVED lines=13> */
.L_x_22:


//--------------------- .text._Z36multiply_vector_and_scalar_on_devicePfS_fi --------------------------
	.section	.text._Z36multiply_vector_and_scalar_on_devicePfS_fi,"ax",@progbits
	.align	128
        .global         _Z36multiply_vector_and_scalar_on_devicePfS_fi
        .type           _Z36multiply_vector_and_scalar_on_devicePfS_fi,@function
        .size           _Z36multiply_vector_and_scalar_on_devicePfS_fi,(.L_x_23 - _Z36multiply_vector_and_scalar_on_devicePfS_fi)
        .other          _Z36multiply_vector_and_scalar_on_devicePfS_fi,@"STO_CUDA_ENTRY STV_DEFAULT"
_Z36multiply_vector_and_scalar_on_devicePfS_fi:
.text._Z36multiply_vector_and_scalar_on_devicePfS_fi:
        /* <DEDUP_REMOVED lines=10> */
[----:B------:R-:W2:Y:S06]  /*00a0*/  LDCU UR6, c[0x0][0x390] ;  /* 0x00007200ff0677ac */ /* 0x000eac0008000800 */
[----:B------:R-:W3:Y:S01]  /*00b0*/  LDC.64 R4, c[0x0][0x380] ;  /* 0x0000e000ff047b82 */ /* 0x000ee20000000a00 */
[----:B0-----:R-:W-:-:S06]  /*00c0*/  IMAD.WIDE R2, R7, 0x4, R2 ;  /* 0x0000000407027825 */ /* 0x001fcc00078e0202 */
[----:B-1----:R-:W2:Y:S01]  /*00d0*/  LDG.E R2, desc[UR4][R2.64] ;  /* 0x0000000402027981 */ /* 0x002ea2000c1e1900 */
[----:B---3--:R-:W-:-:S04]  /*00e0*/  IMAD.WIDE R4, R7, 0x4, R4 ;  /* 0x0000000407047825 */ /* 0x008fc800078e0204 */
[----:B--2---:R-:W-:-:S05]  /*00f0*/  FMUL R7, R2, UR6 ;  /* 0x0000000602077c20 */ /* 0x004fca0008400000 */
[----:B------:R-:W-:Y:S01]  /*0100*/  STG.E desc[UR4][R4.64], R7 ;  /* 0x0000000704007986 */ /* 0x000fe2000c101904 */
[----:B------:R-:W-:Y:S05]  /*0110*/  EXIT ;  /* 0x000000000000794d */ /* 0x000fea0003800000 */
.L_x_9:
        /* <DEDUP_REMOVED lines=14> */
.L_x_23:


//--------------------- .text._Z36subtract_vector_and_vector_on_devicePfS_S_i --------------------------
	.section	.text._Z36subtract_vector_and_vector_on_devicePfS_S_i,"ax",@progbits
	.align	128
        .global         _Z36subtract_vector_and_vector_on_devicePfS_S_i
        .type           _Z36subtract_vector_and_vector_on_devicePfS_S_i,@function
        .size           _Z36subtract_vector_and_vector_on_devicePfS_S_i,(.L_x_24 - _Z36subtract_vector_and_vector_on_devicePfS_S_i)
        .other          _Z36subtract_vector_and_vector_on_devicePfS_S_i,@"STO_CUDA_ENTRY STV_DEFAULT"
_Z36subtract_vector_and_vector_on_devicePfS_S_i:
.text._Z36subtract_vector_and_vector_on_devicePfS_S_i:
        /* <DEDUP_REMOVED lines=9> */
[----:B------:R-:W1:Y:S07]  /*0090*/  LDCU.64 UR4, c[0x0][0x358] ;  /* 0x00006b00ff0477ac */ /* 0x000e6e0008000a00 */
[----:B------:R-:W2:Y:S08]  /*00a0*/  LDC.64 R4, c[0x0][0x390] ;  /* 0x0000e400ff047b82 */ /* 0x000eb00000000a00 */
[----:B------:R-:W3:Y:S01]  /*00b0*/  LDC.64 R6, c[0x0][0x380] ;  /* 0x0000e000ff067b82 */ /* 0x000ee20000000a00 */
[----:B0-----:R-:W-:-:S06]  /*00c0*/  IMAD.WIDE R2, R9, 0x4, R2 ;  /* 0x0000000409027825 */ /* 0x001fcc00078e0202 */
[----:B-1----:R-:W4:Y:S01]  /*00d0*/  LDG.E R2, desc[UR4][R2.64] ;  /* 0x0000000402027981 */ /* 0x002f22000c1e1900 */
[----:B--2---:R-:W-:-:S06]  /*00e0*/  IMAD.WIDE R4, R9, 0x4, R4 ;  /* 0x0000000409047825 */ /* 0x004fcc00078e0204 */
[----:B------:R-:W4:Y:S01]  /*00f0*/  LDG.E R5, desc[UR4][R4.64] ;  /* 0x0000000404057981 */ /* 0x000f22000c1e1900 */
[----:B---3--:R-:W-:-:S04]  /*0100*/  IMAD.WIDE R6, R9, 0x4, R6 ;  /* 0x0000000409067825 */ /* 0x008fc800078e0206 */
[----:B----4-:R-:W-:-:S05]  /*0110*/  FADD R9, R2, -R5 ;  /* 0x8000000502097221 */ /* 0x010fca0000000000 */
[----:B------:R-:W-:Y:S01]  /*0120*/  STG.E desc[UR4][R6.64], R9 ;  /* 0x0000000906007986 */ /* 0x000fe2000c101904 */
[----:B------:R-:W-:Y:S05]  /*0130*/  EXIT ;  /* 0x000000000000794d */ /* 0x000fea0003800000 */
.L_x_10:
        /* <DEDUP_REMOVED lines=12> */
.L_x_24:


//--------------------- .text._Z28vectorized_sigmoid_on_devicePfS_i --------------------------
	.section	.text._Z28vectorized_sigmoid_on_devicePfS_i,"ax",@progbits
	.align	128
        .global         _Z28vectorized_sigmoid_on_devicePfS_i
        .type           _Z28vectorized_sigmoid_on_devicePfS_i,@function
        .size           _Z28vectorized_sigmoid_on_devicePfS_i,(.L_x_19 - _Z28vectorized_sigmoid_on_devicePfS_i)
        .other          _Z28vectorized_sigmoid_on_devicePfS_i,@"STO_CUDA_ENTRY STV_DEFAULT"
_Z28vectorized_sigmoid_on_devicePfS_i:
.text._Z28vectorized_sigmoid_on_devicePfS_i:
        /* <DEDUP_REMOVED lines=11> */
[----:B-1----:R-:W2:Y:S01]  /*00b0*/  LDG.E R4, desc[UR4][R4.64] ;  /* 0x0000000404047981 */ /* 0x002ea2000c1e1900 */
[----:B------:R-:W-:Y:S01]  /*00c0*/  IMAD.MOV.U32 R7, RZ, RZ, 0x3bbb989d ;  /* 0x3bbb989dff077424 */ /* 0x000fe200078e00ff */
[----:B------:R-:W-:Y:S01]  /*00d0*/  BSSY.RECONVERGENT B0, `(.L_x_11) ;  /* 0x0000015000007945 */ /* 0x000fe20003800200 */
[----:B------:R-:W-:Y:S02]  /*00e0*/  IMAD.MOV.U32 R9, RZ, RZ, 0x437c0000 ;  /* 0x437c0000ff097424 */ /* 0x000fe400078e00ff */
[----:B--2---:R-:W-:-:S04]  /*00f0*/  FFMA.SAT R0, R4, -R7, 0.5 ;  /* 0x3f00000004007423 */ /* 0x004fc80000002807 */
[----:B------:R-:W-:-:S04]  /*0100*/  FFMA.RM R0, R0, R9, 12582913 ;  /* 0x4b40000100007423 */ /* 0x000fc80000004009 */
[C---:B------:R-:W-:Y:S01]  /*0110*/  FADD R7, R0.reuse, -12583039 ;  /* 0xcb40007f00077421 */ /* 0x040fe20000000000 */
[----:B------:R-:W-:-:S03]  /*0120*/  SHF.L.U32 R0, R0, 0x17, RZ ;  /* 0x0000001700007819 */ /* 0x000fc600000006ff */
[----:B------:R-:W-:-:S04]  /*0130*/  FFMA R7, R4, -1.4426950216293334961, -R7 ;  /* 0xbfb8aa3b04077823 */ /* 0x000fc80000000807 */
[----:B------:R-:W-:-:S06]  /*0140*/  FFMA R7, R4, -1.925963033500011079e-08, R7 ;  /* 0xb2a5706004077823 */ /* 0x000fcc0000000007 */
[----:B------:R-:W0:Y:S02]  /*0150*/  MUFU.EX2 R7, R7 ;  /* 0x0000000700077308 */ /* 0x000e240000000800 */
[----:B0-----:R-:W-:-:S04]  /*0160*/  FFMA R0, R0, R7, 1 ;  /* 0x3f80000000007423 */ /* 0x001fc80000000007 */
[----:B------:R-:W-:-:S05]  /*0170*/  VIADD R2, R0, 0x1800000 ;  /* 0x0180000000027836 */ /* 0x000fca0000000000 */
[----:B------:R-:W-:-:S04]  /*0180*/  LOP3.LUT R2, R2, 0x7f800000, RZ, 0xc0, !PT ;  /* 0x7f80000002027812 */ /* 0x000fc800078ec0ff */
[----:B------:R-:W-:-:S13]  /*0190*/  ISETP.GT.U32.AND P0, PT, R2, 0x1ffffff, PT ;  /* 0x01ffffff0200780c */ /* 0x000fda0003f04070 */
[----:B------:R-:W-:Y:S05]  /*01a0*/  @P0 BRA `(.L_x_12) ;  /* 0x00000000000c0947 */ /* 0x000fea0003800000 */
[----:B------:R-:W-:-:S07]  /*01b0*/  MOV R4, 0x1d0 ;  /* 0x000001d000047802 */ /* 0x000fce0000000f00 */
[----:B------:R-:W-:Y:S05]  /*01c0*/  CALL.REL.NOINC `($__internal_0_$__cuda_sm20_rcp_rn_f32_slowpath) ;  /* 0x0000000000287944 */ /* 0x000fea0003c00000 */
[----:B------:R-:W-:Y:S05]  /*01d0*/  BRA `(.L_x_13) ;  /* 0x0000000000107947 */ /* 0x000fea0003800000 */
.L_x_12:
[----:B------:R-:W0:Y:S02]  /*01e0*/  MUFU.RCP R7, R0 ;  /* 0x0000000000077308 */ /* 0x000e240000001000 */
[----:B0-----:R-:W-:-:S04]  /*01f0*/  FFMA R2, R0, R7, -1 ;  /* 0xbf80000000027423 */ /* 0x001fc80000000007 */
[----:B------:R-:W-:-:S04]  /*0200*/  FADD.FTZ R2, -R2, -RZ ;  /* 0x800000ff02027221 */ /* 0x000fc80000010100 */
[----:B------:R-:W-:-:S07]  /*0210*/  FFMA R7, R7, R2, R7 ;  /* 0x0000000207077223 */ /* 0x000fce0000000007 */
.L_x_13:
[----:B------:R-:W-:Y:S05]  /*0220*/  BSYNC.RECONVERGENT B0 ;  /* 0x0000000000007941 */ /* 0x000fea0003800200 */
.L_x_11:
[----:B------:R-:W0:Y:S02]  /*0230*/  LDC.64 R4, c[0x0][0x380] ;  /* 0x0000e000ff047b82 */ /* 0x000e240000000a00 */
[----:B0-----:R-:W-:-:S05]  /*0240*/  IMAD.WIDE R2, R3, 0x4, R4 ;  /* 0x0000000403027825 */ /* 0x001fca00078e0204 */
[----:B------:R-:W-:Y:S01]  /*0250*/  STG.E desc[UR4][R2.64], R7 ;  /* 0x0000000702007986 */ /* 0x000fe2000c101904 */
[----:B------:R-:W-:Y:S05]  /*0260*/  EXIT ;  /* 0x000000000000794d */ /* 0x000fea0003800000 */
        .weak           $__internal_0_$__cuda_sm20_rcp_rn_f32_slowpath
        .type           $__internal_0_$__cuda_sm20_rcp_rn_f32_slowpath,@function
        .size           $__internal_0_$__cuda_sm20_rcp_rn_f32_slowpath,(.L_x_19 - $__internal_0_$__cuda_sm20_rcp_rn_f32_slowpath)
$__internal_0_$__cuda_sm20_rcp_rn_f32_slowpath:
[----:B------:R-:W-:Y:S01]  /*0270*/  IMAD.SHL.U32 R2, R0, 0x2, RZ ;  /* 0x0000000200027824 */ /* 0x000fe200078e00ff */
[----:B------:R-:W-:Y:S04]  /*0280*/  BSSY.RECONVERGENT B1, `(.L_x_14) ;  /* 0x0000030000017945 */ /* 0x000fe80003800200 */
[----:B------:R-:W-:-:S04]  /*0290*/  SHF.R.U32.HI R2, RZ, 0x18, R2 ;  /* 0x00000018ff027819 */ /* 0x000fc80000011602 */
[----:B------:R-:W-:-:S13]  /*02a0*/  ISETP.NE.U32.AND P0, PT, R2, RZ, PT ;  /* 0x000000ff0200720c */ /* 0x000fda0003f05070 */
[----:B------:R-:W-:Y:S05]  /*02b0*/  @P0 BRA `(.L_x_15) ;  /* 0x0000000000280947 */ /* 0x000fea0003800000 */
[----:B------:R-:W-:-:S04]  /*02c0*/  SHF.L.U32 R2, R0, 0x1, RZ ;  /* 0x0000000100027819 */ /* 0x000fc800000006ff */
[----:B------:R-:W-:-:S13]  /*02d0*/  ISETP.NE.AND P0, PT, R2, RZ, PT ;  /* 0x000000ff0200720c */ /* 0x000fda0003f05270 */
[----:B------:R-:W-:Y:S01]  /*02e0*/  @P0 FFMA R6, R0, 1.84467440737095516160e+19, RZ ;  /* 0x5f80000000060823 */ /* 0x000fe200000000ff */
[----:B------:R-:W-:Y:S08]  /*02f0*/  @!P0 MUFU.RCP R5, R0 ;  /* 0x0000000000058308 */ /* 0x000ff00000001000 */
[----:B------:R-:W0:Y:S02]  /*0300*/  @P0 MUFU.RCP R7, R6 ;  /* 0x0000000600070308 */ /* 0x000e240000001000 */
[----:B0-----:R-:W-:-:S04]  /*0310*/  @P0 FFMA R2, R6, R7, -1 ;  /* 0xbf80000006020423 */ /* 0x001fc80000000007 */
[----:B------:R-:W-:-:S04]  /*0320*/  @P0 FADD.FTZ R2, -R2, -RZ ;  /* 0x800000ff02020221 */ /* 0x000fc80000010100 */
[----:B------:R-:W-:-:S04]  /*0330*/  @P0 FFMA R2, R7, R2, R7 ;  /* 0x0000000207020223 */ /* 0x000fc80000000007 */
[----:B------:R-:W-:Y:S01]  /*0340*/  @P0 FFMA R5, R2, 1.84467440737095516160e+19, RZ ;  /* 0x5f80000002050823 */ /* 0x000fe200000000ff */
[----:B------:R-:W-:Y:S06]  /*0350*/  BRA `(.L_x_16) ;  /* 0x0000000000887947 */ /* 0x000fec0003800000 */
.L_x_15:
[----:B------:R-:W-:-:S05]  /*0360*/  VIADD R5, R2, 0xffffff03 ;  /* 0xffffff0302057836 */ /* 0x000fca0000000000 */
[----:B------:R-:W-:-:S13]  /*0370*/  ISETP.GT.U32.AND P0, PT, R5, 0x1, PT ;  /* 0x000000010500780c */ /* 0x000fda0003f04070 */
[----:B------:R-:W-:Y:S05]  /*0380*/  @P0 BRA `(.L_x_17) ;  /* 0x0000000000780947 */ /* 0x000fea0003800000 */
[----:B------:R-:W-:Y:S01]  /*0390*/  LOP3.LUT R6, R0, 0x7fffff, RZ, 0xc0, !PT ;  /* 0x007fffff00067812 */ /* 0x000fe200078ec0ff */
[----:B------:R-:W-:-:S03]  /*03a0*/  IMAD.MOV.U32 R10, RZ, RZ, 0x3 ;  /* 0x00000003ff0a7424 */ /* 0x000fc600078e00ff */
[----:B------:R-:W-:Y:S02]  /*03b0*/  LOP3.LUT R6, R6, 0x3f800000, RZ, 0xfc, !PT ;  /* 0x3f80000006067812 */ /* 0x000fe400078efcff */
[----:B------:R-:W-:Y:S02]  /*03c0*/  SHF.L.U32 R11, R10, R5, RZ ;  /* 0x000000050a0b7219 */ /* 0x000fe400000006ff */
[----:B------:R-:W0:Y:S02]  /*03d0*/  MUFU.RCP R7, R6 ;  /* 0x0000000600077308 */ /* 0x000e240000001000 */
[----:B0-----:R-:W-:-:S04]  /*03e0*/  FFMA R8, R6, R7, -1 ;  /* 0xbf80000006087423 */ /* 0x001fc80000000007 */
[----:B------:R-:W-:-:S04]  /*03f0*/  FADD.FTZ R8, -R8, -RZ ;  /* 0x800000ff08087221 */ /* 0x000fc80000010100 */
[CCC-:B------:R-:W-:Y:S01]  /*0400*/  FFMA.RM R9, R7.reuse, R8.reuse, R7.reuse ;  /* 0x0000000807097223 */ /* 0x1c0fe20000004007 */
[----:B------:R-:W-:-:S04]  /*0410*/  FFMA.RP R8, R7, R8, R7 ;  /* 0x0000000807087223 */ /* 0x000fc80000008007 */
[C---:B------:R-:W-:Y:S02]  /*0420*/  LOP3.LUT R7, R9.reuse, 0x7fffff, RZ, 0xc0, !PT ;  /* 0x007fffff09077812 */ /* 0x040fe400078ec0ff */
[----:B------:R-:W-:Y:S02]  /*0430*/  FSETP.NEU.FTZ.AND P0, PT, R9, R8, PT ;  /* 0x000000080900720b */ /* 0x000fe40003f1d000 */
[----:B------:R-:W-:Y:S02]  /*0440*/  LOP3.LUT R8, R7, 0x800000, RZ, 0xfc, !PT ;  /* 0x0080000007087812 */ /* 0x000fe400078efcff */
[----:B------:R-:W-:Y:S02]  /*0450*/  SEL R7, RZ, 0xffffffff, !P0 ;  /* 0xffffffffff077807 */ /* 0x000fe40004000000 */
[----:B------:R-:W-:Y:S02]  /*0460*/  LOP3.LUT R6, R11, R8, RZ, 0xc0, !PT ;  /* 0x000000080b067212 */ /* 0x000fe400078ec0ff */
[----:B------:R-:W-:-:S02]  /*0470*/  IADD3 R7, PT, PT, -R7, RZ, RZ ;  /* 0x000000ff07077210 */ /* 0x000fc40007ffe1ff */
[-C--:B------:R-:W-:Y:S02]  /*0480*/  SHF.R.U32.HI R6, RZ, R5.reuse, R6 ;  /* 0x00000005ff067219 */ /* 0x080fe40000011606 */
[----:B------:R-:W-:Y:S02]  /*0490*/  LOP3.LUT P1, RZ, R7, R5, R8, 0xf8, !PT ;  /* 0x0000000507ff7212 */ /* 0x000fe4000782f808 */
[C---:B------:R-:W-:Y:S02]  /*04a0*/  LOP3.LUT P0, RZ, R6.reuse, 0x1, RZ, 0xc0, !PT ;  /* 0x0000000106ff7812 */ /* 0x040fe4000780c0ff */
[----:B------:R-:W-:-:S04]  /*04b0*/  LOP3.LUT P2, RZ, R6, 0x2, RZ, 0xc0, !PT ;  /* 0x0000000206ff7812 */ /* 0x000fc8000784c0ff */
[----:B------:R-:W-:Y:S02]  /*04c0*/  PLOP3.LUT P0, PT, P0, P1, P2, 0xe0, 0x0 ;  /* 0x000000000000781c */ /* 0x000fe40000703c20 */
[----:B------:R-:W-:Y:S02]  /*04d0*/  LOP3.LUT P1, RZ, R0, 0x7fffff, RZ, 0xc0, !PT ;  /* 0x007fffff00ff7812 */ /* 0x000fe4000782c0ff */
[----:B------:R-:W-:-:S05]  /*04e0*/  SEL R5, RZ, 0x1, !P0 ;  /* 0x00000001ff057807 */ /* 0x000fca0004000000 */
[----:B------:R-:W-:-:S05]  /*04f0*/  IMAD.MOV R5, RZ, RZ, -R5 ;  /* 0x000000ffff057224 */ /* 0x000fca00078e0a05 */
[----:B------:R-:W-:Y:S02]  /*0500*/  ISETP.GE.AND P0, PT, R5, RZ, PT ;  /* 0x000000ff0500720c */ /* 0x000fe40003f06270 */
[----:B------:R-:W-:-:S04]  /*0510*/  IADD3 R5, PT, PT, R2, -0xfc, RZ ;  /* 0xffffff0402057810 */ /* 0x000fc80007ffe0ff */
[----:B------:R-:W-:-:S07]  /*0520*/  SHF.R.U32.HI R5, RZ, R5, R8 ;  /* 0x00000005ff057219 */ /* 0x000fce0000011608 */
[----:B------:R-:W-:-:S05]  /*0530*/  @!P0 VIADD R5, R5, 0x1 ;  /* 0x0000000105058836 */ /* 0x000fca0000000000 */
[----:B------:R-:W-:-:S04]  /*0540*/  @!P1 SHF.L.U32 R5, R5, 0x1, RZ ;  /* 0x0000000105059819 */ /* 0x000fc800000006ff */
[----:B------:R-:W-:Y:S01]  /*0550*/  LOP3.LUT R5, R5, 0x80000000, R0, 0xf8, !PT ;  /* 0x8000000005057812 */ /* 0x000fe200078ef800 */
[----:B------:R-:W-:Y:S06]  /*0560*/  BRA `(.L_x_16) ;  /* 0x0000000000047947 */ /* 0x000fec0003800000 */
.L_x_17:
[----:B------:R0:W1:Y:S02]  /*0570*/  MUFU.RCP R5, R0 ;  /* 0x0000000000057308 */ /* 0x0000640000001000 */
.L_x_16:
[----:B------:R-:W-:Y:S05]  /*0580*/  BSYNC.RECONVERGENT B1 ;  /* 0x0000000000017941 */ /* 0x000fea0003800200 */
.L_x_14:
[----:B-1----:R-:W-:Y:S02]  /*0590*/  IMAD.MOV.U32 R7, RZ, RZ, R5 ;  /* 0x000000ffff077224 */ /* 0x002fe400078e0005 */
[----:B------:R-:W-:-:S04]  /*05a0*/  HFMA2 R5, -RZ, RZ, 0, 0 ;  /* 0x00000000ff057431 */ /* 0x000fc800000001ff */
[----:B0-----:R-:W-:Y:S05]  /*05b0*/  RET.REL.NODEC R4 `(_Z28vectorized_sigmoid_on_devicePfS_i) ;  /* 0xfffffff804907950 */ /* 0x001fea0003c3ffff */
.L_x_18:
        /* <DEDUP_REMOVED lines=12> */
.L_x_19:


//--------------------- .nv.shared.reserved.0     --------------------------
	.section	.nv.shared.reserved.0,"aw",@nobits
	.weak		__nv_reservedSMEM_offset_0_alias
	.size		__nv_reservedSMEM_offset_0_alias, 0, 64
	.other		__nv_reservedSMEM_offset_0_alias,@"STO_CUDA_RESERVED_SHARED STV_DEFAULT"
__nv_reservedSMEM_offset_0_alias:
	.zero		0
	.zero		64


//--------------------- .nv.constant0._Z17predict_on_devicePfS_i --------------------------
	.section	.nv.constant0._Z17predict_on_devicePfS_i,"a",@progbits
	.sectionflags	@""
	.align	4
.nv.constant0._Z17predict_on_devicePfS_i:
	.zero		916


//--------------------- .nv.constant0._Z26transpose_matrix_on_devicePfS_ii --------------------------
	.section	.nv.constant0._Z26transpose_matrix_on_devicePfS_ii,"a",@progbits
	.sectionflags	@""
	.align	4
.nv.constant0._Z26transpose_matrix_on_devicePfS_ii:
	.zero		920


//--------------------- .nv.constant0._Z36multiply_matrix_and_vector_on_devicePfS_S_ii --------------------------
	.section	.nv.constant0._Z36multiply_matrix_and_vector_on_devicePfS_S_ii,"a",@progbits
	.sectionflags	@""
	.align	4
.nv.constant0._Z36multiply_matrix_and_vector_on_devicePfS_S_ii:
	.zero		928


//--------------------- .nv.constant0._Z36multiply_vector_and_scalar_on_devicePfS_fi --------------------------
	.section	.nv.constant0._Z36multiply_vector_and_scalar_on_devicePfS_fi,"a",@progbits
	.sectionflags	@""
	.align	4
.nv.constant0._Z36multiply_vector_and_scalar_on_devicePfS_fi:
	.zero		920


//--------------------- .nv.constant0._Z36subtract_vector_and_vector_on_devicePfS_S_i --------------------------
	.section	.nv.constant0._Z36subtract_vector_and_vector_on_devicePfS_S_i,"a",@progbits
	.sectionflags	@""
	.align	4
.nv.constant0._Z36subtract_vector_and_vector_on_devicePfS_S_i:
	.zero		924


//--------------------- .nv.constant0._Z28vectorized_sigmoid_on_devicePfS_i --------------------------
	.section	.nv.constant0._Z28vectorized_sigmoid_on_devicePfS_i,"a",@progbits
	.sectionflags	@""
	.align	4
.nv.constant0._Z28vectorized_sigmoid_on_devicePfS_i:
	.zero		916


//--------------------- SYMBOLS --------------------------

	.type		.nv.reservedSmem.offset0,@object
	.size		.nv.reservedSmem.offset0,0x4
